//
// Generated by NVIDIA NVVM Compiler
//
// Compiler Build ID: CL-36424714
// Cuda compilation tools, release 13.0, V13.0.88
// Based on NVVM 20.0.0
//

.version 9.0
.target sm_100
.address_size 64

	// .globl	_Z15normalizeMatrixPfi

.visible .entry _Z15normalizeMatrixPfi(
	.param .u64 .ptr .align 1 _Z15normalizeMatrixPfi_param_0,
	.param .u32 _Z15normalizeMatrixPfi_param_1
)
{
	.reg .pred 	%p<22>;
	.reg .b32 	%r<70>;
	.reg .b32 	%f<141>;
	.reg .b64 	%rd<75>;

	ld.param.u64 	%rd2, [_Z15normalizeMatrixPfi_param_0];
	ld.param.u32 	%r44, [_Z15normalizeMatrixPfi_param_1];
	cvta.to.global.u64 	%rd1, %rd2;
	mov.u32 	%r45, %ctaid.x;
	mov.u32 	%r46, %ntid.x;
	mov.u32 	%r47, %tid.x;
	mad.lo.s32 	%r1, %r45, %r46, %r47;
	setp.ge.s32 	%p1, %r1, %r44;
	@%p1 bra 	$L__BB0_27;
	setp.lt.s32 	%p2, %r44, 1;
	mov.f32 	%f140, 0f00000000;
	@%p2 bra 	$L__BB0_14;
	add.s32 	%r49, %r44, -1;
	and.b32  	%r2, %r44, 15;
	setp.lt.u32 	%p3, %r49, 15;
	mov.f32 	%f140, 0f00000000;
	mov.b32 	%r59, 0;
	@%p3 bra 	$L__BB0_5;
	and.b32  	%r59, %r44, 2147483632;
	neg.s32 	%r57, %r59;
	shl.b32 	%r5, %r44, 4;
	mov.f32 	%f140, 0f00000000;
	mul.wide.u32 	%rd5, %r44, 4;
	mov.u32 	%r56, %r1;
$L__BB0_4:
	.pragma "nounroll";
	mul.wide.s32 	%rd3, %r56, 4;
	add.s64 	%rd4, %rd1, %rd3;
	ld.global.f32 	%f18, [%rd4];
	add.f32 	%f19, %f140, %f18;
	add.s64 	%rd6, %rd4, %rd5;
	ld.global.f32 	%f20, [%rd6];
	add.f32 	%f21, %f19, %f20;
	add.s64 	%rd7, %rd6, %rd5;
	ld.global.f32 	%f22, [%rd7];
	add.f32 	%f23, %f21, %f22;
	add.s64 	%rd8, %rd7, %rd5;
	ld.global.f32 	%f24, [%rd8];
	add.f32 	%f25, %f23, %f24;
	add.s64 	%rd9, %rd8, %rd5;
	ld.global.f32 	%f26, [%rd9];
	add.f32 	%f27, %f25, %f26;
	add.s64 	%rd10, %rd9, %rd5;
	ld.global.f32 	%f28, [%rd10];
	add.f32 	%f29, %f27, %f28;
	add.s64 	%rd11, %rd10, %rd5;
	ld.global.f32 	%f30, [%rd11];
	add.f32 	%f31, %f29, %f30;
	add.s64 	%rd12, %rd11, %rd5;
	ld.global.f32 	%f32, [%rd12];
	add.f32 	%f33, %f31, %f32;
	add.s64 	%rd13, %rd12, %rd5;
	ld.global.f32 	%f34, [%rd13];
	add.f32 	%f35, %f33, %f34;
	add.s64 	%rd14, %rd13, %rd5;
	ld.global.f32 	%f36, [%rd14];
	add.f32 	%f37, %f35, %f36;
	add.s64 	%rd15, %rd14, %rd5;
	ld.global.f32 	%f38, [%rd15];
	add.f32 	%f39, %f37, %f38;
	add.s64 	%rd16, %rd15, %rd5;
	ld.global.f32 	%f40, [%rd16];
	add.f32 	%f41, %f39, %f40;
	add.s64 	%rd17, %rd16, %rd5;
	ld.global.f32 	%f42, [%rd17];
	add.f32 	%f43, %f41, %f42;
	add.s64 	%rd18, %rd17, %rd5;
	ld.global.f32 	%f44, [%rd18];
	add.f32 	%f45, %f43, %f44;
	add.s64 	%rd19, %rd18, %rd5;
	ld.global.f32 	%f46, [%rd19];
	add.f32 	%f47, %f45, %f46;
	add.s64 	%rd20, %rd19, %rd5;
	ld.global.f32 	%f48, [%rd20];
	add.f32 	%f140, %f47, %f48;
	add.s32 	%r57, %r57, 16;
	add.s32 	%r56, %r56, %r5;
	setp.ne.s32 	%p4, %r57, 0;
	@%p4 bra 	$L__BB0_4;
$L__BB0_5:
	setp.eq.s32 	%p5, %r2, 0;
	@%p5 bra 	$L__BB0_14;
	and.b32  	%r11, %r44, 7;
	setp.lt.u32 	%p6, %r2, 8;
	@%p6 bra 	$L__BB0_8;
	mad.lo.s32 	%r50, %r59, %r44, %r1;
	mul.wide.s32 	%rd21, %r50, 4;
	add.s64 	%rd22, %rd1, %rd21;
	ld.global.f32 	%f50, [%rd22];
	add.f32 	%f51, %f140, %f50;
	mul.wide.u32 	%rd23, %r44, 4;
	add.s64 	%rd24, %rd22, %rd23;
	ld.global.f32 	%f52, [%rd24];
	add.f32 	%f53, %f51, %f52;
	add.s64 	%rd25, %rd24, %rd23;
	ld.global.f32 	%f54, [%rd25];
	add.f32 	%f55, %f53, %f54;
	add.s64 	%rd26, %rd25, %rd23;
	ld.global.f32 	%f56, [%rd26];
	add.f32 	%f57, %f55, %f56;
	add.s64 	%rd27, %rd26, %rd23;
	ld.global.f32 	%f58, [%rd27];
	add.f32 	%f59, %f57, %f58;
	add.s64 	%rd28, %rd27, %rd23;
	ld.global.f32 	%f60, [%rd28];
	add.f32 	%f61, %f59, %f60;
	add.s64 	%rd29, %rd28, %rd23;
	ld.global.f32 	%f62, [%rd29];
	add.f32 	%f63, %f61, %f62;
	add.s64 	%rd30, %rd29, %rd23;
	ld.global.f32 	%f64, [%rd30];
	add.f32 	%f140, %f63, %f64;
	add.s32 	%r59, %r59, 8;
$L__BB0_8:
	setp.eq.s32 	%p7, %r11, 0;
	@%p7 bra 	$L__BB0_14;
	and.b32  	%r14, %r44, 3;
	setp.lt.u32 	%p8, %r11, 4;
	@%p8 bra 	$L__BB0_11;
	mad.lo.s32 	%r51, %r59, %r44, %r1;
	mul.wide.s32 	%rd31, %r51, 4;
	add.s64 	%rd32, %rd1, %rd31;
	ld.global.f32 	%f66, [%rd32];
	add.f32 	%f67, %f140, %f66;
	mul.wide.u32 	%rd33, %r44, 4;
	add.s64 	%rd34, %rd32, %rd33;
	ld.global.f32 	%f68, [%rd34];
	add.f32 	%f69, %f67, %f68;
	add.s64 	%rd35, %rd34, %rd33;
	ld.global.f32 	%f70, [%rd35];
	add.f32 	%f71, %f69, %f70;
	add.s64 	%rd36, %rd35, %rd33;
	ld.global.f32 	%f72, [%rd36];
	add.f32 	%f140, %f71, %f72;
	add.s32 	%r59, %r59, 4;
$L__BB0_11:
	setp.eq.s32 	%p9, %r14, 0;
	@%p9 bra 	$L__BB0_14;
	mad.lo.s32 	%r62, %r59, %r44, %r1;
	neg.s32 	%r61, %r14;
$L__BB0_13:
	.pragma "nounroll";
	mul.wide.s32 	%rd37, %r62, 4;
	add.s64 	%rd38, %rd1, %rd37;
	ld.global.f32 	%f73, [%rd38];
	add.f32 	%f140, %f140, %f73;
	add.s32 	%r62, %r62, %r44;
	add.s32 	%r61, %r61, 1;
	setp.ne.s32 	%p10, %r61, 0;
	@%p10 bra 	$L__BB0_13;
$L__BB0_14:
	setp.lt.s32 	%p11, %r44, 1;
	setp.eq.f32 	%p12, %f140, 0f00000000;
	or.pred  	%p13, %p12, %p11;
	@%p13 bra 	$L__BB0_27;
	add.s32 	%r53, %r44, -1;
	and.b32  	%r23, %r44, 15;
	setp.lt.u32 	%p14, %r53, 15;
	mov.b32 	%r66, 0;
	@%p14 bra 	$L__BB0_18;
	and.b32  	%r66, %r44, 2147483632;
	neg.s32 	%r64, %r66;
	shl.b32 	%r26, %r44, 4;
	mul.wide.u32 	%rd41, %r44, 4;
	mov.u32 	%r63, %r1;
$L__BB0_17:
	.pragma "nounroll";
	mul.wide.s32 	%rd39, %r63, 4;
	add.s64 	%rd40, %rd1, %rd39;
	ld.global.f32 	%f74, [%rd40];
	div.rn.f32 	%f75, %f74, %f140;
	st.global.f32 	[%rd40], %f75;
	add.s64 	%rd42, %rd40, %rd41;
	ld.global.f32 	%f76, [%rd42];
	div.rn.f32 	%f77, %f76, %f140;
	st.global.f32 	[%rd42], %f77;
	add.s64 	%rd43, %rd42, %rd41;
	ld.global.f32 	%f78, [%rd43];
	div.rn.f32 	%f79, %f78, %f140;
	st.global.f32 	[%rd43], %f79;
	add.s64 	%rd44, %rd43, %rd41;
	ld.global.f32 	%f80, [%rd44];
	div.rn.f32 	%f81, %f80, %f140;
	st.global.f32 	[%rd44], %f81;
	add.s64 	%rd45, %rd44, %rd41;
	ld.global.f32 	%f82, [%rd45];
	div.rn.f32 	%f83, %f82, %f140;
	st.global.f32 	[%rd45], %f83;
	add.s64 	%rd46, %rd45, %rd41;
	ld.global.f32 	%f84, [%rd46];
	div.rn.f32 	%f85, %f84, %f140;
	st.global.f32 	[%rd46], %f85;
	add.s64 	%rd47, %rd46, %rd41;
	ld.global.f32 	%f86, [%rd47];
	div.rn.f32 	%f87, %f86, %f140;
	st.global.f32 	[%rd47], %f87;
	add.s64 	%rd48, %rd47, %rd41;
	ld.global.f32 	%f88, [%rd48];
	div.rn.f32 	%f89, %f88, %f140;
	st.global.f32 	[%rd48], %f89;
	add.s64 	%rd49, %rd48, %rd41;
	ld.global.f32 	%f90, [%rd49];
	div.rn.f32 	%f91, %f90, %f140;
	st.global.f32 	[%rd49], %f91;
	add.s64 	%rd50, %rd49, %rd41;
	ld.global.f32 	%f92, [%rd50];
	div.rn.f32 	%f93, %f92, %f140;
	st.global.f32 	[%rd50], %f93;
	add.s64 	%rd51, %rd50, %rd41;
	ld.global.f32 	%f94, [%rd51];
	div.rn.f32 	%f95, %f94, %f140;
	st.global.f32 	[%rd51], %f95;
	add.s64 	%rd52, %rd51, %rd41;
	ld.global.f32 	%f96, [%rd52];
	div.rn.f32 	%f97, %f96, %f140;
	st.global.f32 	[%rd52], %f97;
	add.s64 	%rd53, %rd52, %rd41;
	ld.global.f32 	%f98, [%rd53];
	div.rn.f32 	%f99, %f98, %f140;
	st.global.f32 	[%rd53], %f99;
	add.s64 	%rd54, %rd53, %rd41;
	ld.global.f32 	%f100, [%rd54];
	div.rn.f32 	%f101, %f100, %f140;
	st.global.f32 	[%rd54], %f101;
	add.s64 	%rd55, %rd54, %rd41;
	ld.global.f32 	%f102, [%rd55];
	div.rn.f32 	%f103, %f102, %f140;
	st.global.f32 	[%rd55], %f103;
	add.s64 	%rd56, %rd55, %rd41;
	ld.global.f32 	%f104, [%rd56];
	div.rn.f32 	%f105, %f104, %f140;
	st.global.f32 	[%rd56], %f105;
	add.s32 	%r64, %r64, 16;
	add.s32 	%r63, %r63, %r26;
	setp.ne.s32 	%p15, %r64, 0;
	@%p15 bra 	$L__BB0_17;
$L__BB0_18:
	setp.eq.s32 	%p16, %r23, 0;
	@%p16 bra 	$L__BB0_27;
	and.b32  	%r32, %r44, 7;
	setp.lt.u32 	%p17, %r23, 8;
	@%p17 bra 	$L__BB0_21;
	mad.lo.s32 	%r54, %r66, %r44, %r1;
	mul.wide.s32 	%rd57, %r54, 4;
	add.s64 	%rd58, %rd1, %rd57;
	ld.global.f32 	%f106, [%rd58];
	div.rn.f32 	%f107, %f106, %f140;
	st.global.f32 	[%rd58], %f107;
	mul.wide.u32 	%rd59, %r44, 4;
	add.s64 	%rd60, %rd58, %rd59;
	ld.global.f32 	%f108, [%rd60];
	div.rn.f32 	%f109, %f108, %f140;
	st.global.f32 	[%rd60], %f109;
	add.s64 	%rd61, %rd60, %rd59;
	ld.global.f32 	%f110, [%rd61];
	div.rn.f32 	%f111, %f110, %f140;
	st.global.f32 	[%rd61], %f111;
	add.s64 	%rd62, %rd61, %rd59;
	ld.global.f32 	%f112, [%rd62];
	div.rn.f32 	%f113, %f112, %f140;
	st.global.f32 	[%rd62], %f113;
	add.s64 	%rd63, %rd62, %rd59;
	ld.global.f32 	%f114, [%rd63];
	div.rn.f32 	%f115, %f114, %f140;
	st.global.f32 	[%rd63], %f115;
	add.s64 	%rd64, %rd63, %rd59;
	ld.global.f32 	%f116, [%rd64];
	div.rn.f32 	%f117, %f116, %f140;
	st.global.f32 	[%rd64], %f117;
	add.s64 	%rd65, %rd64, %rd59;
	ld.global.f32 	%f118, [%rd65];
	div.rn.f32 	%f119, %f118, %f140;
	st.global.f32 	[%rd65], %f119;
	add.s64 	%rd66, %rd65, %rd59;
	ld.global.f32 	%f120, [%rd66];
	div.rn.f32 	%f121, %f120, %f140;
	st.global.f32 	[%rd66], %f121;
	add.s32 	%r66, %r66, 8;
$L__BB0_21:
	setp.eq.s32 	%p18, %r32, 0;
	@%p18 bra 	$L__BB0_27;
	and.b32  	%r35, %r44, 3;
	setp.lt.u32 	%p19, %r32, 4;
	@%p19 bra 	$L__BB0_24;
	mad.lo.s32 	%r55, %r66, %r44, %r1;
	mul.wide.s32 	%rd67, %r55, 4;
	add.s64 	%rd68, %rd1, %rd67;
	ld.global.f32 	%f122, [%rd68];
	div.rn.f32 	%f123, %f122, %f140;
	st.global.f32 	[%rd68], %f123;
	mul.wide.u32 	%rd69, %r44, 4;
	add.s64 	%rd70, %rd68, %rd69;
	ld.global.f32 	%f124, [%rd70];
	div.rn.f32 	%f125, %f124, %f140;
	st.global.f32 	[%rd70], %f125;
	add.s64 	%rd71, %rd70, %rd69;
	ld.global.f32 	%f126, [%rd71];
	div.rn.f32 	%f127, %f126, %f140;
	st.global.f32 	[%rd71], %f127;
	add.s64 	%rd72, %rd71, %rd69;
	ld.global.f32 	%f128, [%rd72];
	div.rn.f32 	%f129, %f128, %f140;
	st.global.f32 	[%rd72], %f129;
	add.s32 	%r66, %r66, 4;
$L__BB0_24:
	setp.eq.s32 	%p20, %r35, 0;
	@%p20 bra 	$L__BB0_27;
	mad.lo.s32 	%r69, %r66, %r44, %r1;
	neg.s32 	%r68, %r35;
$L__BB0_26:
	.pragma "nounroll";
	mul.wide.s32 	%rd73, %r69, 4;
	add.s64 	%rd74, %rd1, %rd73;
	ld.global.f32 	%f130, [%rd74];
	div.rn.f32 	%f131, %f130, %f140;
	st.global.f32 	[%rd74], %f131;
	add.s32 	%r69, %r69, %r44;
	add.s32 	%r68, %r68, 1;
	setp.ne.s32 	%p21, %r68, 0;
	@%p21 bra 	$L__BB0_26;
$L__BB0_27:
	ret;

}
	// .globl	_Z12expandMatrixPfS_i
.visible .entry _Z12expandMatrixPfS_i(
	.param .u64 .ptr .align 1 _Z12expandMatrixPfS_i_param_0,
	.param .u64 .ptr .align 1 _Z12expandMatrixPfS_i_param_1,
	.param .u32 _Z12expandMatrixPfS_i_param_2
)
{
	.reg .pred 	%p<12>;
	.reg .b32 	%r<85>;
	.reg .b32 	%f<67>;
	.reg .b64 	%rd<60>;

	ld.param.u64 	%rd3, [_Z12expandMatrixPfS_i_param_0];
	ld.param.u32 	%r50, [_Z12expandMatrixPfS_i_param_2];
	cvta.to.global.u64 	%rd1, %rd3;
	mov.u32 	%r51, %ctaid.x;
	mov.u32 	%r52, %ntid.x;
	mov.u32 	%r53, %tid.x;
	mad.lo.s32 	%r1, %r51, %r52, %r53;
	setp.ge.s32 	%p1, %r1, %r50;
	setp.lt.s32 	%p2, %r50, 1;
	or.pred  	%p3, %p1, %p2;
	@%p3 bra 	$L__BB1_14;
	mul.lo.s32 	%r2, %r50, %r1;
	add.s32 	%r3, %r50, -1;
	and.b32  	%r4, %r50, 7;
	and.b32  	%r5, %r50, 3;
	and.b32  	%r6, %r50, 2147483640;
	and.b32  	%r7, %r50, 1;
	neg.s32 	%r8, %r6;
	shl.b32 	%r9, %r50, 3;
	shl.b32 	%r10, %r50, 1;
	mul.lo.s32 	%r11, %r50, 3;
	shl.b32 	%r12, %r50, 2;
	mul.lo.s32 	%r13, %r50, 5;
	mul.lo.s32 	%r14, %r50, 6;
	mul.lo.s32 	%r15, %r50, 7;
	mov.b32 	%r71, 0;
	mul.wide.u32 	%rd48, %r50, 4;
$L__BB1_2:
	setp.lt.u32 	%p4, %r3, 7;
	mov.f32 	%f66, 0f00000000;
	mov.b32 	%r83, 0;
	@%p4 bra 	$L__BB1_5;
	add.s32 	%r80, %r50, %r71;
	add.s32 	%r79, %r10, %r71;
	add.s32 	%r78, %r11, %r71;
	add.s32 	%r77, %r12, %r71;
	add.s32 	%r76, %r13, %r71;
	add.s32 	%r75, %r14, %r71;
	add.s32 	%r74, %r15, %r71;
	mov.f32 	%f66, 0f00000000;
	mov.u32 	%r72, %r1;
	mov.u32 	%r73, %r71;
	mov.u32 	%r81, %r8;
$L__BB1_4:
	.pragma "nounroll";
	mul.wide.s32 	%rd4, %r72, 4;
	add.s64 	%rd5, %rd1, %rd4;
	ld.global.f32 	%f16, [%rd5];
	mul.wide.u32 	%rd6, %r73, 4;
	add.s64 	%rd7, %rd1, %rd6;
	ld.global.f32 	%f17, [%rd7];
	fma.rn.f32 	%f18, %f16, %f17, %f66;
	add.s64 	%rd9, %rd5, %rd48;
	ld.global.f32 	%f19, [%rd9];
	mul.wide.u32 	%rd10, %r80, 4;
	add.s64 	%rd11, %rd1, %rd10;
	ld.global.f32 	%f20, [%rd11];
	fma.rn.f32 	%f21, %f19, %f20, %f18;
	add.s64 	%rd12, %rd9, %rd48;
	ld.global.f32 	%f22, [%rd12];
	mul.wide.u32 	%rd13, %r79, 4;
	add.s64 	%rd14, %rd1, %rd13;
	ld.global.f32 	%f23, [%rd14];
	fma.rn.f32 	%f24, %f22, %f23, %f21;
	add.s64 	%rd15, %rd12, %rd48;
	ld.global.f32 	%f25, [%rd15];
	mul.wide.u32 	%rd16, %r78, 4;
	add.s64 	%rd17, %rd1, %rd16;
	ld.global.f32 	%f26, [%rd17];
	fma.rn.f32 	%f27, %f25, %f26, %f24;
	add.s64 	%rd18, %rd15, %rd48;
	ld.global.f32 	%f28, [%rd18];
	mul.wide.u32 	%rd19, %r77, 4;
	add.s64 	%rd20, %rd1, %rd19;
	ld.global.f32 	%f29, [%rd20];
	fma.rn.f32 	%f30, %f28, %f29, %f27;
	add.s64 	%rd21, %rd18, %rd48;
	ld.global.f32 	%f31, [%rd21];
	mul.wide.u32 	%rd22, %r76, 4;
	add.s64 	%rd23, %rd1, %rd22;
	ld.global.f32 	%f32, [%rd23];
	fma.rn.f32 	%f33, %f31, %f32, %f30;
	add.s64 	%rd24, %rd21, %rd48;
	ld.global.f32 	%f34, [%rd24];
	mul.wide.u32 	%rd25, %r75, 4;
	add.s64 	%rd26, %rd1, %rd25;
	ld.global.f32 	%f35, [%rd26];
	fma.rn.f32 	%f36, %f34, %f35, %f33;
	add.s64 	%rd27, %rd24, %rd48;
	ld.global.f32 	%f37, [%rd27];
	mul.wide.u32 	%rd28, %r74, 4;
	add.s64 	%rd29, %rd1, %rd28;
	ld.global.f32 	%f38, [%rd29];
	fma.rn.f32 	%f66, %f37, %f38, %f36;
	add.s32 	%r81, %r81, 8;
	add.s32 	%r80, %r80, %r9;
	add.s32 	%r79, %r79, %r9;
	add.s32 	%r78, %r78, %r9;
	add.s32 	%r77, %r77, %r9;
	add.s32 	%r76, %r76, %r9;
	add.s32 	%r75, %r75, %r9;
	add.s32 	%r74, %r74, %r9;
	add.s32 	%r73, %r73, %r9;
	add.s32 	%r72, %r72, %r9;
	setp.ne.s32 	%p5, %r81, 0;
	mov.u32 	%r83, %r6;
	@%p5 bra 	$L__BB1_4;
$L__BB1_5:
	setp.eq.s32 	%p6, %r4, 0;
	@%p6 bra 	$L__BB1_13;
	add.s32 	%r56, %r4, -1;
	setp.lt.u32 	%p7, %r56, 3;
	@%p7 bra 	$L__BB1_8;
	mul.lo.s32 	%r57, %r83, %r50;
	add.s32 	%r58, %r57, %r1;
	mul.wide.s32 	%rd30, %r58, 4;
	add.s64 	%rd31, %rd1, %rd30;
	ld.global.f32 	%f40, [%rd31];
	add.s32 	%r59, %r57, %r71;
	mul.wide.u32 	%rd32, %r59, 4;
	add.s64 	%rd33, %rd1, %rd32;
	ld.global.f32 	%f41, [%rd33];
	fma.rn.f32 	%f42, %f40, %f41, %f66;
	add.s64 	%rd35, %rd31, %rd48;
	ld.global.f32 	%f43, [%rd35];
	add.s32 	%r60, %r59, %r50;
	mul.wide.u32 	%rd36, %r60, 4;
	add.s64 	%rd37, %rd1, %rd36;
	ld.global.f32 	%f44, [%rd37];
	fma.rn.f32 	%f45, %f43, %f44, %f42;
	add.s64 	%rd38, %rd35, %rd48;
	ld.global.f32 	%f46, [%rd38];
	add.s32 	%r61, %r60, %r50;
	mul.wide.u32 	%rd39, %r61, 4;
	add.s64 	%rd40, %rd1, %rd39;
	ld.global.f32 	%f47, [%rd40];
	fma.rn.f32 	%f48, %f46, %f47, %f45;
	add.s64 	%rd41, %rd38, %rd48;
	ld.global.f32 	%f49, [%rd41];
	add.s32 	%r62, %r61, %r50;
	mul.wide.u32 	%rd42, %r62, 4;
	add.s64 	%rd43, %rd1, %rd42;
	ld.global.f32 	%f50, [%rd43];
	fma.rn.f32 	%f66, %f49, %f50, %f48;
	add.s32 	%r83, %r83, 4;
$L__BB1_8:
	setp.eq.s32 	%p8, %r5, 0;
	@%p8 bra 	$L__BB1_13;
	setp.eq.s32 	%p9, %r5, 1;
	@%p9 bra 	$L__BB1_11;
	mul.lo.s32 	%r63, %r83, %r50;
	add.s32 	%r64, %r63, %r1;
	mul.wide.s32 	%rd44, %r64, 4;
	add.s64 	%rd45, %rd1, %rd44;
	ld.global.f32 	%f52, [%rd45];
	add.s32 	%r65, %r63, %r71;
	mul.wide.u32 	%rd46, %r65, 4;
	add.s64 	%rd47, %rd1, %rd46;
	ld.global.f32 	%f53, [%rd47];
	fma.rn.f32 	%f54, %f52, %f53, %f66;
	add.s64 	%rd49, %rd45, %rd48;
	ld.global.f32 	%f55, [%rd49];
	add.s32 	%r66, %r65, %r50;
	mul.wide.u32 	%rd50, %r66, 4;
	add.s64 	%rd51, %rd1, %rd50;
	ld.global.f32 	%f56, [%rd51];
	fma.rn.f32 	%f66, %f55, %f56, %f54;
	add.s32 	%r83, %r83, 2;
$L__BB1_11:
	setp.eq.s32 	%p10, %r7, 0;
	@%p10 bra 	$L__BB1_13;
	mul.lo.s32 	%r67, %r83, %r50;
	add.s32 	%r68, %r67, %r1;
	mul.wide.s32 	%rd52, %r68, 4;
	add.s64 	%rd53, %rd1, %rd52;
	ld.global.f32 	%f57, [%rd53];
	add.s32 	%r69, %r67, %r71;
	mul.wide.u32 	%rd54, %r69, 4;
	add.s64 	%rd55, %rd1, %rd54;
	ld.global.f32 	%f58, [%rd55];
	fma.rn.f32 	%f66, %f57, %f58, %f66;
$L__BB1_13:
	ld.param.u64 	%rd59, [_Z12expandMatrixPfS_i_param_1];
	add.s32 	%r70, %r71, %r2;
	cvta.to.global.u64 	%rd56, %rd59;
	mul.wide.s32 	%rd57, %r70, 4;
	add.s64 	%rd58, %rd56, %rd57;
	st.global.f32 	[%rd58], %f66;
	add.s32 	%r71, %r71, 1;
	setp.ne.s32 	%p11, %r71, %r50;
	@%p11 bra 	$L__BB1_2;
$L__BB1_14:
	ret;

}
	// .globl	_Z13inflateMatrixPfi
.visible .entry _Z13inflateMatrixPfi(
	.param .u64 .ptr .align 1 _Z13inflateMatrixPfi_param_0,
	.param .u32 _Z13inflateMatrixPfi_param_1
)
{
	.reg .pred 	%p<12>;
	.reg .b32 	%r<37>;
	.reg .b32 	%f<88>;
	.reg .b64 	%rd<12>;

	ld.param.u64 	%rd3, [_Z13inflateMatrixPfi_param_0];
	ld.param.u32 	%r23, [_Z13inflateMatrixPfi_param_1];
	cvta.to.global.u64 	%rd1, %rd3;
	mov.u32 	%r24, %ctaid.x;
	mov.u32 	%r25, %ntid.x;
	mov.u32 	%r26, %tid.x;
	mad.lo.s32 	%r1, %r24, %r25, %r26;
	setp.ge.s32 	%p1, %r1, %r23;
	setp.lt.s32 	%p2, %r23, 1;
	or.pred  	%p3, %p1, %p2;
	@%p3 bra 	$L__BB2_13;
	mul.lo.s32 	%r2, %r23, %r1;
	and.b32  	%r3, %r23, 15;
	setp.lt.u32 	%p4, %r23, 16;
	mov.b32 	%r33, 0;
	@%p4 bra 	$L__BB2_4;
	and.b32  	%r33, %r23, 2147483632;
	neg.s32 	%r31, %r33;
	add.s64 	%rd2, %rd1, 32;
	mov.u32 	%r30, %r2;
$L__BB2_3:
	.pragma "nounroll";
	mul.wide.s32 	%rd4, %r30, 4;
	add.s64 	%rd5, %rd2, %rd4;
	ld.global.f32 	%f1, [%rd5+-32];
	mul.f32 	%f2, %f1, %f1;
	min.f32 	%f3, %f2, 0f7149F2CA;
	st.global.f32 	[%rd5+-32], %f3;
	ld.global.f32 	%f4, [%rd5+-28];
	mul.f32 	%f5, %f4, %f4;
	min.f32 	%f6, %f5, 0f7149F2CA;
	st.global.f32 	[%rd5+-28], %f6;
	ld.global.f32 	%f7, [%rd5+-24];
	mul.f32 	%f8, %f7, %f7;
	min.f32 	%f9, %f8, 0f7149F2CA;
	st.global.f32 	[%rd5+-24], %f9;
	ld.global.f32 	%f10, [%rd5+-20];
	mul.f32 	%f11, %f10, %f10;
	min.f32 	%f12, %f11, 0f7149F2CA;
	st.global.f32 	[%rd5+-20], %f12;
	ld.global.f32 	%f13, [%rd5+-16];
	mul.f32 	%f14, %f13, %f13;
	min.f32 	%f15, %f14, 0f7149F2CA;
	st.global.f32 	[%rd5+-16], %f15;
	ld.global.f32 	%f16, [%rd5+-12];
	mul.f32 	%f17, %f16, %f16;
	min.f32 	%f18, %f17, 0f7149F2CA;
	st.global.f32 	[%rd5+-12], %f18;
	ld.global.f32 	%f19, [%rd5+-8];
	mul.f32 	%f20, %f19, %f19;
	min.f32 	%f21, %f20, 0f7149F2CA;
	st.global.f32 	[%rd5+-8], %f21;
	ld.global.f32 	%f22, [%rd5+-4];
	mul.f32 	%f23, %f22, %f22;
	min.f32 	%f24, %f23, 0f7149F2CA;
	st.global.f32 	[%rd5+-4], %f24;
	ld.global.f32 	%f25, [%rd5];
	mul.f32 	%f26, %f25, %f25;
	min.f32 	%f27, %f26, 0f7149F2CA;
	st.global.f32 	[%rd5], %f27;
	ld.global.f32 	%f28, [%rd5+4];
	mul.f32 	%f29, %f28, %f28;
	min.f32 	%f30, %f29, 0f7149F2CA;
	st.global.f32 	[%rd5+4], %f30;
	ld.global.f32 	%f31, [%rd5+8];
	mul.f32 	%f32, %f31, %f31;
	min.f32 	%f33, %f32, 0f7149F2CA;
	st.global.f32 	[%rd5+8], %f33;
	ld.global.f32 	%f34, [%rd5+12];
	mul.f32 	%f35, %f34, %f34;
	min.f32 	%f36, %f35, 0f7149F2CA;
	st.global.f32 	[%rd5+12], %f36;
	ld.global.f32 	%f37, [%rd5+16];
	mul.f32 	%f38, %f37, %f37;
	min.f32 	%f39, %f38, 0f7149F2CA;
	st.global.f32 	[%rd5+16], %f39;
	ld.global.f32 	%f40, [%rd5+20];
	mul.f32 	%f41, %f40, %f40;
	min.f32 	%f42, %f41, 0f7149F2CA;
	st.global.f32 	[%rd5+20], %f42;
	ld.global.f32 	%f43, [%rd5+24];
	mul.f32 	%f44, %f43, %f43;
	min.f32 	%f45, %f44, 0f7149F2CA;
	st.global.f32 	[%rd5+24], %f45;
	ld.global.f32 	%f46, [%rd5+28];
	mul.f32 	%f47, %f46, %f46;
	min.f32 	%f48, %f47, 0f7149F2CA;
	st.global.f32 	[%rd5+28], %f48;
	add.s32 	%r31, %r31, 16;
	add.s32 	%r30, %r30, 16;
	setp.ne.s32 	%p5, %r31, 0;
	@%p5 bra 	$L__BB2_3;
$L__BB2_4:
	setp.eq.s32 	%p6, %r3, 0;
	@%p6 bra 	$L__BB2_13;
	and.b32  	%r11, %r23, 7;
	setp.lt.u32 	%p7, %r3, 8;
	@%p7 bra 	$L__BB2_7;
	add.s32 	%r28, %r33, %r2;
	mul.wide.s32 	%rd6, %r28, 4;
	add.s64 	%rd7, %rd1, %rd6;
	ld.global.f32 	%f49, [%rd7];
	mul.f32 	%f50, %f49, %f49;
	min.f32 	%f51, %f50, 0f7149F2CA;
	st.global.f32 	[%rd7], %f51;
	ld.global.f32 	%f52, [%rd7+4];
	mul.f32 	%f53, %f52, %f52;
	min.f32 	%f54, %f53, 0f7149F2CA;
	st.global.f32 	[%rd7+4], %f54;
	ld.global.f32 	%f55, [%rd7+8];
	mul.f32 	%f56, %f55, %f55;
	min.f32 	%f57, %f56, 0f7149F2CA;
	st.global.f32 	[%rd7+8], %f57;
	ld.global.f32 	%f58, [%rd7+12];
	mul.f32 	%f59, %f58, %f58;
	min.f32 	%f60, %f59, 0f7149F2CA;
	st.global.f32 	[%rd7+12], %f60;
	ld.global.f32 	%f61, [%rd7+16];
	mul.f32 	%f62, %f61, %f61;
	min.f32 	%f63, %f62, 0f7149F2CA;
	st.global.f32 	[%rd7+16], %f63;
	ld.global.f32 	%f64, [%rd7+20];
	mul.f32 	%f65, %f64, %f64;
	min.f32 	%f66, %f65, 0f7149F2CA;
	st.global.f32 	[%rd7+20], %f66;
	ld.global.f32 	%f67, [%rd7+24];
	mul.f32 	%f68, %f67, %f67;
	min.f32 	%f69, %f68, 0f7149F2CA;
	st.global.f32 	[%rd7+24], %f69;
	ld.global.f32 	%f70, [%rd7+28];
	mul.f32 	%f71, %f70, %f70;
	min.f32 	%f72, %f71, 0f7149F2CA;
	st.global.f32 	[%rd7+28], %f72;
	add.s32 	%r33, %r33, 8;
$L__BB2_7:
	setp.eq.s32 	%p8, %r11, 0;
	@%p8 bra 	$L__BB2_13;
	and.b32  	%r14, %r23, 3;
	setp.lt.u32 	%p9, %r11, 4;
	@%p9 bra 	$L__BB2_10;
	add.s32 	%r29, %r33, %r2;
	mul.wide.s32 	%rd8, %r29, 4;
	add.s64 	%rd9, %rd1, %rd8;
	ld.global.f32 	%f73, [%rd9];
	mul.f32 	%f74, %f73, %f73;
	min.f32 	%f75, %f74, 0f7149F2CA;
	st.global.f32 	[%rd9], %f75;
	ld.global.f32 	%f76, [%rd9+4];
	mul.f32 	%f77, %f76, %f76;
	min.f32 	%f78, %f77, 0f7149F2CA;
	st.global.f32 	[%rd9+4], %f78;
	ld.global.f32 	%f79, [%rd9+8];
	mul.f32 	%f80, %f79, %f79;
	min.f32 	%f81, %f80, 0f7149F2CA;
	st.global.f32 	[%rd9+8], %f81;
	ld.global.f32 	%f82, [%rd9+12];
	mul.f32 	%f83, %f82, %f82;
	min.f32 	%f84, %f83, 0f7149F2CA;
	st.global.f32 	[%rd9+12], %f84;
	add.s32 	%r33, %r33, 4;
$L__BB2_10:
	setp.eq.s32 	%p10, %r14, 0;
	@%p10 bra 	$L__BB2_13;
	add.s32 	%r36, %r33, %r2;
	neg.s32 	%r35, %r14;
$L__BB2_12:
	.pragma "nounroll";
	mul.wide.s32 	%rd10, %r36, 4;
	add.s64 	%rd11, %rd1, %rd10;
	ld.global.f32 	%f85, [%rd11];
	mul.f32 	%f86, %f85, %f85;
	min.f32 	%f87, %f86, 0f7149F2CA;
	st.global.f32 	[%rd11], %f87;
	add.s32 	%r36, %r36, 1;
	add.s32 	%r35, %r35, 1;
	setp.ne.s32 	%p11, %r35, 0;
	@%p11 bra 	$L__BB2_12;
$L__BB2_13:
	ret;

}
	// .globl	_Z19calculateDifferencePfS_iS_
.visible .entry _Z19calculateDifferencePfS_iS_(
	.param .u64 .ptr .align 1 _Z19calculateDifferencePfS_iS__param_0,
	.param .u64 .ptr .align 1 _Z19calculateDifferencePfS_iS__param_1,
	.param .u32 _Z19calculateDifferencePfS_iS__param_2,
	.param .u64 .ptr .align 1 _Z19calculateDifferencePfS_iS__param_3
)
{
	.reg .pred 	%p<11>;
	.reg .b32 	%r<26>;
	.reg .b32 	%f<142>;
	.reg .b64 	%rd<24>;

	ld.param.u64 	%rd10, [_Z19calculateDifferencePfS_iS__param_0];
	ld.param.u64 	%rd11, [_Z19calculateDifferencePfS_iS__param_1];
	ld.param.u32 	%r14, [_Z19calculateDifferencePfS_iS__param_2];
	ld.param.u64 	%rd9, [_Z19calculateDifferencePfS_iS__param_3];
	cvta.to.global.u64 	%rd1, %rd11;
	cvta.to.global.u64 	%rd2, %rd10;
	mov.u32 	%r15, %ctaid.x;
	mov.u32 	%r16, %ntid.x;
	mul.lo.s32 	%r17, %r15, %r16;
	mov.u32 	%r18, %tid.x;
	neg.s32 	%r19, %r18;
	setp.ne.s32 	%p1, %r17, %r19;
	@%p1 bra 	$L__BB3_14;
	mul.lo.s32 	%r1, %r14, %r14;
	setp.eq.s32 	%p2, %r14, 0;
	mov.f32 	%f141, 0f00000000;
	@%p2 bra 	$L__BB3_13;
	max.u32 	%r2, %r1, 1;
	and.b32  	%r3, %r2, 13;
	setp.lt.u32 	%p3, %r1, 16;
	mov.f32 	%f141, 0f00000000;
	mov.b32 	%r24, 0;
	@%p3 bra 	$L__BB3_5;
	and.b32  	%r24, %r2, -16;
	neg.s32 	%r22, %r24;
	add.s64 	%rd23, %rd2, 32;
	add.s64 	%rd22, %rd1, 32;
	mov.f32 	%f141, 0f00000000;
$L__BB3_4:
	.pragma "nounroll";
	ld.global.f32 	%f17, [%rd23+-32];
	ld.global.f32 	%f18, [%rd22+-32];
	sub.f32 	%f19, %f17, %f18;
	fma.rn.f32 	%f20, %f19, %f19, %f141;
	ld.global.f32 	%f21, [%rd23+-28];
	ld.global.f32 	%f22, [%rd22+-28];
	sub.f32 	%f23, %f21, %f22;
	fma.rn.f32 	%f24, %f23, %f23, %f20;
	ld.global.f32 	%f25, [%rd23+-24];
	ld.global.f32 	%f26, [%rd22+-24];
	sub.f32 	%f27, %f25, %f26;
	fma.rn.f32 	%f28, %f27, %f27, %f24;
	ld.global.f32 	%f29, [%rd23+-20];
	ld.global.f32 	%f30, [%rd22+-20];
	sub.f32 	%f31, %f29, %f30;
	fma.rn.f32 	%f32, %f31, %f31, %f28;
	ld.global.f32 	%f33, [%rd23+-16];
	ld.global.f32 	%f34, [%rd22+-16];
	sub.f32 	%f35, %f33, %f34;
	fma.rn.f32 	%f36, %f35, %f35, %f32;
	ld.global.f32 	%f37, [%rd23+-12];
	ld.global.f32 	%f38, [%rd22+-12];
	sub.f32 	%f39, %f37, %f38;
	fma.rn.f32 	%f40, %f39, %f39, %f36;
	ld.global.f32 	%f41, [%rd23+-8];
	ld.global.f32 	%f42, [%rd22+-8];
	sub.f32 	%f43, %f41, %f42;
	fma.rn.f32 	%f44, %f43, %f43, %f40;
	ld.global.f32 	%f45, [%rd23+-4];
	ld.global.f32 	%f46, [%rd22+-4];
	sub.f32 	%f47, %f45, %f46;
	fma.rn.f32 	%f48, %f47, %f47, %f44;
	ld.global.f32 	%f49, [%rd23];
	ld.global.f32 	%f50, [%rd22];
	sub.f32 	%f51, %f49, %f50;
	fma.rn.f32 	%f52, %f51, %f51, %f48;
	ld.global.f32 	%f53, [%rd23+4];
	ld.global.f32 	%f54, [%rd22+4];
	sub.f32 	%f55, %f53, %f54;
	fma.rn.f32 	%f56, %f55, %f55, %f52;
	ld.global.f32 	%f57, [%rd23+8];
	ld.global.f32 	%f58, [%rd22+8];
	sub.f32 	%f59, %f57, %f58;
	fma.rn.f32 	%f60, %f59, %f59, %f56;
	ld.global.f32 	%f61, [%rd23+12];
	ld.global.f32 	%f62, [%rd22+12];
	sub.f32 	%f63, %f61, %f62;
	fma.rn.f32 	%f64, %f63, %f63, %f60;
	ld.global.f32 	%f65, [%rd23+16];
	ld.global.f32 	%f66, [%rd22+16];
	sub.f32 	%f67, %f65, %f66;
	fma.rn.f32 	%f68, %f67, %f67, %f64;
	ld.global.f32 	%f69, [%rd23+20];
	ld.global.f32 	%f70, [%rd22+20];
	sub.f32 	%f71, %f69, %f70;
	fma.rn.f32 	%f72, %f71, %f71, %f68;
	ld.global.f32 	%f73, [%rd23+24];
	ld.global.f32 	%f74, [%rd22+24];
	sub.f32 	%f75, %f73, %f74;
	fma.rn.f32 	%f76, %f75, %f75, %f72;
	ld.global.f32 	%f77, [%rd23+28];
	ld.global.f32 	%f78, [%rd22+28];
	sub.f32 	%f79, %f77, %f78;
	fma.rn.f32 	%f141, %f79, %f79, %f76;
	add.s32 	%r22, %r22, 16;
	add.s64 	%rd23, %rd23, 64;
	add.s64 	%rd22, %rd22, 64;
	setp.ne.s32 	%p4, %r22, 0;
	@%p4 bra 	$L__BB3_4;
$L__BB3_5:
	setp.eq.s32 	%p5, %r3, 0;
	@%p5 bra 	$L__BB3_13;
	and.b32  	%r9, %r2, 5;
	setp.lt.u32 	%p6, %r3, 8;
	@%p6 bra 	$L__BB3_8;
	mul.wide.u32 	%rd12, %r24, 4;
	add.s64 	%rd13, %rd2, %rd12;
	ld.global.f32 	%f81, [%rd13];
	add.s64 	%rd14, %rd1, %rd12;
	ld.global.f32 	%f82, [%rd14];
	sub.f32 	%f83, %f81, %f82;
	fma.rn.f32 	%f84, %f83, %f83, %f141;
	ld.global.f32 	%f85, [%rd13+4];
	ld.global.f32 	%f86, [%rd14+4];
	sub.f32 	%f87, %f85, %f86;
	fma.rn.f32 	%f88, %f87, %f87, %f84;
	ld.global.f32 	%f89, [%rd13+8];
	ld.global.f32 	%f90, [%rd14+8];
	sub.f32 	%f91, %f89, %f90;
	fma.rn.f32 	%f92, %f91, %f91, %f88;
	ld.global.f32 	%f93, [%rd13+12];
	ld.global.f32 	%f94, [%rd14+12];
	sub.f32 	%f95, %f93, %f94;
	fma.rn.f32 	%f96, %f95, %f95, %f92;
	ld.global.f32 	%f97, [%rd13+16];
	ld.global.f32 	%f98, [%rd14+16];
	sub.f32 	%f99, %f97, %f98;
	fma.rn.f32 	%f100, %f99, %f99, %f96;
	ld.global.f32 	%f101, [%rd13+20];
	ld.global.f32 	%f102, [%rd14+20];
	sub.f32 	%f103, %f101, %f102;
	fma.rn.f32 	%f104, %f103, %f103, %f100;
	ld.global.f32 	%f105, [%rd13+24];
	ld.global.f32 	%f106, [%rd14+24];
	sub.f32 	%f107, %f105, %f106;
	fma.rn.f32 	%f108, %f107, %f107, %f104;
	ld.global.f32 	%f109, [%rd13+28];
	ld.global.f32 	%f110, [%rd14+28];
	sub.f32 	%f111, %f109, %f110;
	fma.rn.f32 	%f141, %f111, %f111, %f108;
	add.s32 	%r24, %r24, 8;
$L__BB3_8:
	setp.eq.s32 	%p7, %r9, 0;
	@%p7 bra 	$L__BB3_13;
	setp.lt.u32 	%p8, %r9, 4;
	@%p8 bra 	$L__BB3_11;
	mul.wide.u32 	%rd15, %r24, 4;
	add.s64 	%rd16, %rd2, %rd15;
	ld.global.f32 	%f113, [%rd16];
	add.s64 	%rd17, %rd1, %rd15;
	ld.global.f32 	%f114, [%rd17];
	sub.f32 	%f115, %f113, %f114;
	fma.rn.f32 	%f116, %f115, %f115, %f141;
	ld.global.f32 	%f117, [%rd16+4];
	ld.global.f32 	%f118, [%rd17+4];
	sub.f32 	%f119, %f117, %f118;
	fma.rn.f32 	%f120, %f119, %f119, %f116;
	ld.global.f32 	%f121, [%rd16+8];
	ld.global.f32 	%f122, [%rd17+8];
	sub.f32 	%f123, %f121, %f122;
	fma.rn.f32 	%f124, %f123, %f123, %f120;
	ld.global.f32 	%f125, [%rd16+12];
	ld.global.f32 	%f126, [%rd17+12];
	sub.f32 	%f127, %f125, %f126;
	fma.rn.f32 	%f141, %f127, %f127, %f124;
	add.s32 	%r24, %r24, 4;
$L__BB3_11:
	and.b32  	%r21, %r2, 1;
	setp.eq.b32 	%p9, %r21, 1;
	not.pred 	%p10, %p9;
	@%p10 bra 	$L__BB3_13;
	mul.wide.u32 	%rd18, %r24, 4;
	add.s64 	%rd19, %rd2, %rd18;
	ld.global.f32 	%f128, [%rd19];
	add.s64 	%rd20, %rd1, %rd18;
	ld.global.f32 	%f129, [%rd20];
	sub.f32 	%f130, %f128, %f129;
	fma.rn.f32 	%f141, %f130, %f130, %f141;
$L__BB3_13:
	cvt.rn.f32.u32 	%f131, %r1;
	div.rn.f32 	%f132, %f141, %f131;
	sqrt.rn.f32 	%f133, %f132;
	cvta.to.global.u64 	%rd21, %rd9;
	st.global.f32 	[%rd21], %f133;
$L__BB3_14:
	ret;

}


// ===== COMPILED SASS (sm_100) =====

	.target	sm_100

	.elftype	@"ET_EXEC"


//--------------------- .note.nv.tkinfo           --------------------------
	.section	.note.nv.tkinfo,"",@"SHT_NOTE"
	.sectionflags	@"SHF_NOTE_NV_TKINFO"
	.tkinfo
        /*0018*/ 	.word	0x00000002
        /*0030*/ 	.string	""
        /*0030*/ 	.string	"ptxas"
        /*0030*/ 	.string	"Cuda compilation tools, release 13.0, V13.0.88"
        /*0030*/ 	.string	"Build cuda_13.0.r13.0/compiler.36424714_0"
        /*0030*/ 	.string	"-arch sm_100 -m 64 "



//--------------------- .note.nv.cuinfo           --------------------------
	.section	.note.nv.cuinfo,"",@"SHT_NOTE"
	.sectionflags	@"SHF_NOTE_NV_CUINFO"
        /*0018*/ 	.short	0x0002
        /*001a*/ 	.short	0x0064
        /*001c*/ 	.short	0x0082
	.zero		2


//--------------------- .nv.info                  --------------------------
	.section	.nv.info,"",@"SHT_CUDA_INFO"
	.align	4


	//----- nvinfo : EIATTR_REGCOUNT
	.align		4
        /*0000*/ 	.byte	0x04, 0x2f
        /*0002*/ 	.short	(.L_1 - .L_0)
	.align		4
.L_0:
        /*0004*/ 	.word	index@(_Z15normalizeMatrixPfi)
        /*0008*/ 	.word	0x00000020


	//----- nvinfo : EIATTR_FRAME_SIZE
	.align		4
.L_1:
        /*000c*/ 	.byte	0x04, 0x11
        /*000e*/ 	.short	(.L_3 - .L_2)
	.align		4
.L_2:
        /*0010*/ 	.word	index@($__internal_2_$__cuda_sm3x_div_rn_noftz_f32_slowpath)
        /*0014*/ 	.word	0x00000000


	//----- nvinfo : EIATTR_FRAME_SIZE
	.align		4
.L_3:
        /*0018*/ 	.byte	0x04, 0x11
        /*001a*/ 	.short	(.L_5 - .L_4)
	.align		4
.L_4:
        /*001c*/ 	.word	index@(_Z15normalizeMatrixPfi)
        /*0020*/ 	.word	0x00000000


	//----- nvinfo : EIATTR_REGCOUNT
	.align		4
.L_5:
        /*0024*/ 	.byte	0x04, 0x2f
        /*0026*/ 	.short	(.L_7 - .L_6)
	.align		4
.L_6:
        /*0028*/ 	.word	index@(_Z12expandMatrixPfS_i)
        /*002c*/ 	.word	0x00000020


	//----- nvinfo : EIATTR_FRAME_SIZE
	.align		4
.L_7:
        /*0030*/ 	.byte	0x04, 0x11
        /*0032*/ 	.short	(.L_9 - .L_8)
	.align		4
.L_8:
        /*0034*/ 	.word	index@(_Z12expandMatrixPfS_i)
        /*0038*/ 	.word	0x00000000


	//----- nvinfo : EIATTR_REGCOUNT
	.align		4
.L_9:
        /*003c*/ 	.byte	0x04, 0x2f
        /*003e*/ 	.short	(.L_11 - .L_10)
	.align		4
.L_10:
        /*0040*/ 	.word	index@(_Z13inflateMatrixPfi)
        /*0044*/ 	.word	0x00000020


	//----- nvinfo : EIATTR_FRAME_SIZE
	.align		4
.L_11:
        /*0048*/ 	.byte	0x04, 0x11
        /*004a*/ 	.short	(.L_13 - .L_12)
	.align		4
.L_12:
        /*004c*/ 	.word	index@(_Z13inflateMatrixPfi)
        /*0050*/ 	.word	0x00000000


	//----- nvinfo : EIATTR_REGCOUNT
	.align		4
.L_13:
        /*0054*/ 	.byte	0x04, 0x2f
        /*0056*/ 	.short	(.L_15 - .L_14)
	.align		4
.L_14:
        /*0058*/ 	.word	index@(_Z19calculateDifferencePfS_iS_)
        /*005c*/ 	.word	0x0000001e


	//----- nvinfo : EIATTR_FRAME_SIZE
	.align		4
.L_15:
        /*0060*/ 	.byte	0x04, 0x11
        /*0062*/ 	.short	(.L_17 - .L_16)
	.align		4
.L_16:
        /*0064*/ 	.word	index@($__internal_1_$__cuda_sm3x_div_rn_noftz_f32_slowpath)
        /*0068*/ 	.word	0x00000000


	//----- nvinfo : EIATTR_FRAME_SIZE
	.align		4
.L_17:
        /*006c*/ 	.byte	0x04, 0x11
        /*006e*/ 	.short	(.L_19 - .L_18)
	.align		4
.L_18:
        /*0070*/ 	.word	index@($__internal_0_$__cuda_sm20_sqrt_rn_f32_slowpath)
        /*0074*/ 	.word	0x00000000


	//----- nvinfo : EIATTR_FRAME_SIZE
	.align		4
.L_19:
        /*0078*/ 	.byte	0x04, 0x11
        /*007a*/ 	.short	(.L_21 - .L_20)
	.align		4
.L_20:
        /*007c*/ 	.word	index@(_Z19calculateDifferencePfS_iS_)
        /*0080*/ 	.word	0x00000000


	//----- nvinfo : EIATTR_MIN_STACK_SIZE
	.align		4
.L_21:
        /*0084*/ 	.byte	0x04, 0x12
        /*0086*/ 	.short	(.L_23 - .L_22)
	.align		4
.L_22:
        /*0088*/ 	.word	index@(_Z19calculateDifferencePfS_iS_)
        /*008c*/ 	.word	0x00000000


	//----- nvinfo : EIATTR_MIN_STACK_SIZE
	.align		4
.L_23:
        /*0090*/ 	.byte	0x04, 0x12
        /*0092*/ 	.short	(.L_25 - .L_24)
	.align		4
.L_24:
        /*0094*/ 	.word	index@(_Z13inflateMatrixPfi)
        /*0098*/ 	.word	0x00000000


	//----- nvinfo : EIATTR_MIN_STACK_SIZE
	.align		4
.L_25:
        /*009c*/ 	.byte	0x04, 0x12
        /*009e*/ 	.short	(.L_27 - .L_26)
	.align		4
.L_26:
        /*00a0*/ 	.word	index@(_Z12expandMatrixPfS_i)
        /*00a4*/ 	.word	0x00000000


	//----- nvinfo : EIATTR_MIN_STACK_SIZE
	.align		4
.L_27:
        /*00a8*/ 	.byte	0x04, 0x12
        /*00aa*/ 	.short	(.L_29 - .L_28)
	.align		4
.L_28:
        /*00ac*/ 	.word	index@(_Z15normalizeMatrixPfi)
        /*00b0*/ 	.word	0x00000000
.L_29:


//--------------------- .nv.compat                --------------------------
	.section	.nv.compat,"",@"SHT_CUDA_COMPAT_INFO"
	.align	4
        /*0000*/ 	.byte	0x02, 0x09, 0x00, 0x00, 0x02, 0x02, 0x01, 0x00, 0x02, 0x05, 0x05, 0x00, 0x03, 0x07, 0x01, 0x01
        /*0010*/ 	.byte	0x02, 0x03, 0x00, 0x00, 0x02, 0x06, 0x01, 0x00, 0x04, 0x0b, 0x08, 0x00, 0x01, 0x00, 0x00, 0x00
        /*0020*/ 	.byte	0x00, 0x00, 0x00, 0x00


//--------------------- .nv.info._Z19calculateDifferencePfS_iS_ --------------------------
	.section	.nv.info._Z19calculateDifferencePfS_iS_,"",@"SHT_CUDA_INFO"
	.sectionflags	@""
	.align	4


	//----- nvinfo : EIATTR_CUDA_API_VERSION
	.align		4
        /*0000*/ 	.byte	0x04, 0x37
        /*0002*/ 	.short	(.L_31 - .L_30)
.L_30:
        /*0004*/ 	.word	0x00000082


	//----- nvinfo : EIATTR_KPARAM_INFO
	.align		4
.L_31:
        /*0008*/ 	.byte	0x04, 0x17
        /*000a*/ 	.short	(.L_33 - .L_32)
.L_32:
        /*000c*/ 	.word	0x00000000
        /*0010*/ 	.short	0x0003
        /*0012*/ 	.short	0x0018
        /*0014*/ 	.byte	0x00, 0xf5, 0x21, 0x00


	//----- nvinfo : EIATTR_KPARAM_INFO
	.align		4
.L_33:
        /*0018*/ 	.byte	0x04, 0x17
        /*001a*/ 	.short	(.L_35 - .L_34)
.L_34:
        /*001c*/ 	.word	0x00000000
        /*0020*/ 	.short	0x0002
        /*0022*/ 	.short	0x0010
        /*0024*/ 	.byte	0x00, 0xf0, 0x11, 0x00


	//----- nvinfo : EIATTR_KPARAM_INFO
	.align		4
.L_35:
        /*0028*/ 	.byte	0x04, 0x17
        /*002a*/ 	.short	(.L_37 - .L_36)
.L_36:
        /*002c*/ 	.word	0x00000000
        /*0030*/ 	.short	0x0001
        /*0032*/ 	.short	0x0008
        /*0034*/ 	.byte	0x00, 0xf5, 0x21, 0x00


	//----- nvinfo : EIATTR_KPARAM_INFO
	.align		4
.L_37:
        /*0038*/ 	.byte	0x04, 0x17
        /*003a*/ 	.short	(.L_39 - .L_38)
.L_38:
        /*003c*/ 	.word	0x00000000
        /*0040*/ 	.short	0x0000
        /*0042*/ 	.short	0x0000
        /*0044*/ 	.byte	0x00, 0xf5, 0x21, 0x00


	//----- nvinfo : EIATTR_SPARSE_MMA_MASK
	.align		4
.L_39:
        /*0048*/ 	.byte	0x03, 0x50
        /*004a*/ 	.short	0x0000


	//----- nvinfo : EIATTR_MAXREG_COUNT
	.align		4
        /*004c*/ 	.byte	0x03, 0x1b
        /*004e*/ 	.short	0x00ff


	//----- nvinfo : EIATTR_MERCURY_ISA_VERSION
	.align		4
        /*0050*/ 	.byte	0x03, 0x5f
        /*0052*/ 	.short	0x0101


	//----- nvinfo : EIATTR_VRC_CTA_INIT_COUNT
	.align		4
        /*0054*/ 	.byte	0x02, 0x4a
	.zero		1
	.zero		1


	//----- nvinfo : EIATTR_EXIT_INSTR_OFFSETS
	.align		4
        /*0058*/ 	.byte	0x04, 0x1c
        /*005a*/ 	.short	(.L_41 - .L_40)


	//   ....[0]....
.L_40:
        /*005c*/ 	.word	0x00000070


	//   ....[1]....
        /*0060*/ 	.word	0x00000cc0


	//----- nvinfo : EIATTR_CRS_STACK_SIZE
	.align		4
.L_41:
        /*0064*/ 	.byte	0x04, 0x1e
        /*0066*/ 	.short	(.L_43 - .L_42)
.L_42:
        /*0068*/ 	.word	0x00000000


	//----- nvinfo : EIATTR_CBANK_PARAM_SIZE
	.align		4
.L_43:
        /*006c*/ 	.byte	0x03, 0x19
        /*006e*/ 	.short	0x0020


	//----- nvinfo : EIATTR_PARAM_CBANK
	.align		4
        /*0070*/ 	.byte	0x04, 0x0a
        /*0072*/ 	.short	(.L_45 - .L_44)
	.align		4
.L_44:
        /*0074*/ 	.word	index@(.nv.constant0._Z19calculateDifferencePfS_iS_)
        /*0078*/ 	.short	0x0380
        /*007a*/ 	.short	0x0020


	//----- nvinfo : EIATTR_SW_WAR
	.align		4
.L_45:
        /*007c*/ 	.byte	0x04, 0x36
        /*007e*/ 	.short	(.L_47 - .L_46)
.L_46:
        /*0080*/ 	.word	0x00000008
.L_47:


//--------------------- .nv.info._Z13inflateMatrixPfi --------------------------
	.section	.nv.info._Z13inflateMatrixPfi,"",@"SHT_CUDA_INFO"
	.sectionflags	@""
	.align	4


	//----- nvinfo : EIATTR_CUDA_API_VERSION
	.align		4
        /*0000*/ 	.byte	0x04, 0x37
        /*0002*/ 	.short	(.L_49 - .L_48)
.L_48:
        /*0004*/ 	.word	0x00000082


	//----- nvinfo : EIATTR_KPARAM_INFO
	.align		4
.L_49:
        /*0008*/ 	.byte	0x04, 0x17
        /*000a*/ 	.short	(.L_51 - .L_50)
.L_50:
        /*000c*/ 	.word	0x00000000
        /*0010*/ 	.short	0x0001
        /*0012*/ 	.short	0x0008
        /*0014*/ 	.byte	0x00, 0xf0, 0x11, 0x00


	//----- nvinfo : EIATTR_KPARAM_INFO
	.align		4
.L_51:
        /*0018*/ 	.byte	0x04, 0x17
        /*001a*/ 	.short	(.L_53 - .L_52)
.L_52:
        /*001c*/ 	.word	0x00000000
        /*0020*/ 	.short	0x0000
        /*0022*/ 	.short	0x0000
        /*0024*/ 	.byte	0x00, 0xf5, 0x21, 0x00


	//----- nvinfo : EIATTR_SPARSE_MMA_MASK
	.align		4
.L_53:
        /*0028*/ 	.byte	0x03, 0x50
        /*002a*/ 	.short	0x0000


	//----- nvinfo : EIATTR_MAXREG_COUNT
	.align		4
        /*002c*/ 	.byte	0x03, 0x1b
        /*002e*/ 	.short	0x00ff


	//----- nvinfo : EIATTR_MERCURY_ISA_VERSION
	.align		4
        /*0030*/ 	.byte	0x03, 0x5f
        /*0032*/ 	.short	0x0101


	//----- nvinfo : EIATTR_VRC_CTA_INIT_COUNT
	.align		4
        /*0034*/ 	.byte	0x02, 0x4a
	.zero		1
	.zero		1


	//----- nvinfo : EIATTR_EXIT_INSTR_OFFSETS
	.align		4
        /*0038*/ 	.byte	0x04, 0x1c
        /*003a*/ 	.short	(.L_55 - .L_54)


	//   ....[0]....
.L_54:
        /*003c*/ 	.word	0x00000080


	//   ....[1]....
        /*0040*/ 	.word	0x000005d0


	//   ....[2]....
        /*0044*/ 	.word	0x00000860


	//   ....[3]....
        /*0048*/ 	.word	0x000009f0


	//   ....[4]....
        /*004c*/ 	.word	0x00000ac0


	//----- nvinfo : EIATTR_CBANK_PARAM_SIZE
	.align		4
.L_55:
        /*0050*/ 	.byte	0x03, 0x19
        /*0052*/ 	.short	0x000c


	//----- nvinfo : EIATTR_PARAM_CBANK
	.align		4
        /*0054*/ 	.byte	0x04, 0x0a
        /*0056*/ 	.short	(.L_57 - .L_56)
	.align		4
.L_56:
        /*0058*/ 	.word	index@(.nv.constant0._Z13inflateMatrixPfi)
        /*005c*/ 	.short	0x0380
        /*005e*/ 	.short	0x000c


	//----- nvinfo : EIATTR_SW_WAR
	.align		4
.L_57:
        /*0060*/ 	.byte	0x04, 0x36
        /*0062*/ 	.short	(.L_59 - .L_58)
.L_58:
        /*0064*/ 	.word	0x00000008
.L_59:


//--------------------- .nv.info._Z12expandMatrixPfS_i --------------------------
	.section	.nv.info._Z12expandMatrixPfS_i,"",@"SHT_CUDA_INFO"
	.sectionflags	@""
	.align	4


	//----- nvinfo : EIATTR_CUDA_API_VERSION
	.align		4
        /*0000*/ 	.byte	0x04, 0x37
        /*0002*/ 	.short	(.L_61 - .L_60)
.L_60:
        /*0004*/ 	.word	0x00000082


	//----- nvinfo : EIATTR_KPARAM_INFO
	.align		4
.L_61:
        /*0008*/ 	.byte	0x04, 0x17
        /*000a*/ 	.short	(.L_63 - .L_62)
.L_62:
        /*000c*/ 	.word	0x00000000
        /*0010*/ 	.short	0x0002
        /*0012*/ 	.short	0x0010
        /*0014*/ 	.byte	0x00, 0xf0, 0x11, 0x00


	//----- nvinfo : EIATTR_KPARAM_INFO
	.align		4
.L_63:
        /*0018*/ 	.byte	0x04, 0x17
        /*001a*/ 	.short	(.L_65 - .L_64)
.L_64:
        /*001c*/ 	.word	0x00000000
        /*0020*/ 	.short	0x0001
        /*0022*/ 	.short	0x0008
        /*0024*/ 	.byte	0x00, 0xf5, 0x21, 0x00


	//----- nvinfo : EIATTR_KPARAM_INFO
	.align		4
.L_65:
        /*0028*/ 	.byte	0x04, 0x17
        /*002a*/ 	.short	(.L_67 - .L_66)
.L_66:
        /*002c*/ 	.word	0x00000000
        /*0030*/ 	.short	0x0000
        /*0032*/ 	.short	0x0000
        /*0034*/ 	.byte	0x00, 0xf5, 0x21, 0x00


	//----- nvinfo : EIATTR_SPARSE_MMA_MASK
	.align		4
.L_67:
        /*0038*/ 	.byte	0x03, 0x50
        /*003a*/ 	.short	0x0000


	//----- nvinfo : EIATTR_MAXREG_COUNT
	.align		4
        /*003c*/ 	.byte	0x03, 0x1b
        /*003e*/ 	.short	0x00ff


	//----- nvinfo : EIATTR_MERCURY_ISA_VERSION
	.align		4
        /*0040*/ 	.byte	0x03, 0x5f
        /*0042*/ 	.short	0x0101


	//----- nvinfo : EIATTR_VRC_CTA_INIT_COUNT
	.align		4
        /*0044*/ 	.byte	0x02, 0x4a
	.zero		1
	.zero		1


	//----- nvinfo : EIATTR_EXIT_INSTR_OFFSETS
	.align		4
        /*0048*/ 	.byte	0x04, 0x1c
        /*004a*/ 	.short	(.L_69 - .L_68)


	//   ....[0]....
.L_68:
        /*004c*/ 	.word	0x00000080


	//   ....[1]....
        /*0050*/ 	.word	0x000009b0


	//----- nvinfo : EIATTR_CBANK_PARAM_SIZE
	.align		4
.L_69:
        /*0054*/ 	.byte	0x03, 0x19
        /*0056*/ 	.short	0x0014


	//----- nvinfo : EIATTR_PARAM_CBANK
	.align		4
        /*0058*/ 	.byte	0x04, 0x0a
        /*005a*/ 	.short	(.L_71 - .L_70)
	.align		4
.L_70:
        /*005c*/ 	.word	index@(.nv.constant0._Z12expandMatrixPfS_i)
        /*0060*/ 	.short	0x0380
        /*0062*/ 	.short	0x0014


	//----- nvinfo : EIATTR_SW_WAR
	.align		4
.L_71:
        /*0064*/ 	.byte	0x04, 0x36
        /*0066*/ 	.short	(.L_73 - .L_72)
.L_72:
        /*0068*/ 	.word	0x00000008
.L_73:


//--------------------- .nv.info._Z15normalizeMatrixPfi --------------------------
	.section	.nv.info._Z15normalizeMatrixPfi,"",@"SHT_CUDA_INFO"
	.sectionflags	@""
	.align	4


	//----- nvinfo : EIATTR_CUDA_API_VERSION
	.align		4
        /*0000*/ 	.byte	0x04, 0x37
        /*0002*/ 	.short	(.L_75 - .L_74)
.L_74:
        /*0004*/ 	.word	0x00000082


	//----- nvinfo : EIATTR_KPARAM_INFO
	.align		4
.L_75:
        /*0008*/ 	.byte	0x04, 0x17
        /*000a*/ 	.short	(.L_77 - .L_76)
.L_76:
        /*000c*/ 	.word	0x00000000
        /*0010*/ 	.short	0x0001
        /*0012*/ 	.short	0x0008
        /*0014*/ 	.byte	0x00, 0xf0, 0x11, 0x00


	//----- nvinfo : EIATTR_KPARAM_INFO
	.align		4
.L_77:
        /*0018*/ 	.byte	0x04, 0x17
        /*001a*/ 	.short	(.L_79 - .L_78)
.L_78:
        /*001c*/ 	.word	0x00000000
        /*0020*/ 	.short	0x0000
        /*0022*/ 	.short	0x0000
        /*0024*/ 	.byte	0x00, 0xf5, 0x21, 0x00


	//----- nvinfo : EIATTR_SPARSE_MMA_MASK
	.align		4
.L_79:
        /*0028*/ 	.byte	0x03, 0x50
        /*002a*/ 	.short	0x0000


	//----- nvinfo : EIATTR_MAXREG_COUNT
	.align		4
        /*002c*/ 	.byte	0x03, 0x1b
        /*002e*/ 	.short	0x00ff


	//----- nvinfo : EIATTR_MERCURY_ISA_VERSION
	.align		4
        /*0030*/ 	.byte	0x03, 0x5f
        /*0032*/ 	.short	0x0101


	//----- nvinfo : EIATTR_VRC_CTA_INIT_COUNT
	.align		4
        /*0034*/ 	.byte	0x02, 0x4a
	.zero		1
	.zero		1


	//----- nvinfo : EIATTR_EXIT_INSTR_OFFSETS
	.align		4
        /*0038*/ 	.byte	0x04, 0x1c
        /*003a*/ 	.short	(.L_81 - .L_80)


	//   ....[0]....
.L_80:
        /*003c*/ 	.word	0x00000080


	//   ....[1]....
        /*0040*/ 	.word	0x000008d0


	//   ....[2]....
        /*0044*/ 	.word	0x000019c0


	//   ....[3]....
        /*0048*/ 	.word	0x000022a0


	//   ....[4]....
        /*004c*/ 	.word	0x00002750


	//   ....[5]....
        /*0050*/ 	.word	0x000028e0


	//----- nvinfo : EIATTR_CRS_STACK_SIZE
	.align		4
.L_81:
        /*0054*/ 	.byte	0x04, 0x1e
        /*0056*/ 	.short	(.L_83 - .L_82)
.L_82:
        /*0058*/ 	.word	0x00000000


	//----- nvinfo : EIATTR_CBANK_PARAM_SIZE
	.align		4
.L_83:
        /*005c*/ 	.byte	0x03, 0x19
        /*005e*/ 	.short	0x000c


	//----- nvinfo : EIATTR_PARAM_CBANK
	.align		4
        /*0060*/ 	.byte	0x04, 0x0a
        /*0062*/ 	.short	(.L_85 - .L_84)
	.align		4
.L_84:
        /*0064*/ 	.word	index@(.nv.constant0._Z15normalizeMatrixPfi)
        /*0068*/ 	.short	0x0380
        /*006a*/ 	.short	0x000c


	//----- nvinfo : EIATTR_SW_WAR
	.align		4
.L_85:
        /*006c*/ 	.byte	0x04, 0x36
        /*006e*/ 	.short	(.L_87 - .L_86)
.L_86:
        /*0070*/ 	.word	0x00000008
.L_87:


//--------------------- .nv.callgraph             --------------------------
	.section	.nv.callgraph,"",@"SHT_CUDA_CALLGRAPH"
	.align	4
	.sectionentsize	8
	.align		4
        /*0000*/ 	.word	0x00000000
	.align		4
        /*0004*/ 	.word	0xffffffff
	.align		4
        /*0008*/ 	.word	0x00000000
	.align		4
        /*000c*/ 	.word	0xfffffffe
	.align		4
        /*0010*/ 	.word	0x00000000
	.align		4
        /*0014*/ 	.word	0xfffffffd
	.align		4
        /*0018*/ 	.word	0x00000000
	.align		4
        /*001c*/ 	.word	0xfffffffc


//--------------------- .text._Z19calculateDifferencePfS_iS_ --------------------------
	.section	.text._Z19calculateDifferencePfS_iS_,"ax",@progbits
	.align	128
        .global         _Z19calculateDifferencePfS_iS_
        .type           _Z19calculateDifferencePfS_iS_,@function
        .size           _Z19calculateDifferencePfS_iS_,(.L_x_111 - _Z19calculateDifferencePfS_iS_)
        .other          _Z19calculateDifferencePfS_iS_,@"STO_CUDA_ENTRY STV_DEFAULT"
_Z19calculateDifferencePfS_iS_:
.text._Z19calculateDifferencePfS_iS_:
[----:B------:R-:W-:Y:S01]  /*0000*/  LDC R1, c[0x0][0x37c] ;  /* 0x0000df00ff017b82 */ /* 0x000fe20000000800 */
[----:B------:R-:W0:Y:S07]  /*0010*/  S2R R0, SR_TID.X ;  /* 0x0000000000007919 */ /* 0x000e2e0000002100 */
[----:B------:R-:W1:Y:S01]  /*0020*/  S2UR UR4, SR_CTAID.X ;  /* 0x00000000000479c3 */ /* 0x000e620000002500 */
[----:B------:R-:W1:Y:S02]  /*0030*/  LDCU UR5, c[0x0][0x360] ;  /* 0x00006c00ff0577ac */ /* 0x000e640008000800 */
[----:B-1----:R-:W-:Y:S01]  /*0040*/  UIMAD UR4, UR4, UR5, URZ ;  /* 0x00000005040472a4 */ /* 0x002fe2000f8e02ff */
[----:B0-----:R-:W-:-:S05]  /*0050*/  IADD3 R0, PT, PT, -R0, RZ, RZ ;  /* 0x000000ff00007210 */ /* 0x001fca0007ffe1ff */
[----:B------:R-:W-:-:S13]  /*0060*/  ISETP.NE.AND P0, PT, R0, UR4, PT ;  /* 0x0000000400007c0c */ /* 0x000fda000bf05270 */
[----:B------:R-:W-:Y:S05]  /*0070*/  @P0 EXIT ;  /* 0x000000000000094d */ /* 0x000fea0003800000 */
[----:B------:R-:W0:Y:S01]  /*0080*/  LDC R0, c[0x0][0x390] ;  /* 0x0000e400ff007b82 */ /* 0x000e220000000800 */
[----:B------:R-:W1:Y:S01]  /*0090*/  LDCU.64 UR12, c[0x0][0x358] ;  /* 0x00006b00ff0c77ac */ /* 0x000e620008000a00 */
[----:B------:R-:W-:Y:S01]  /*00a0*/  HFMA2 R15, -RZ, RZ, 0, 0 ;  /* 0x00000000ff0f7431 */ /* 0x000fe200000001ff */
[C---:B0-----:R-:W-:Y:S01]  /*00b0*/  ISETP.NE.AND P0, PT, R0.reuse, RZ, PT ;  /* 0x000000ff0000720c */ /* 0x041fe20003f05270 */
[----:B------:R-:W-:-:S12]  /*00c0*/  IMAD R0, R0, R0, RZ ;  /* 0x0000000000007224 */ /* 0x000fd800078e02ff */
[----:B-1----:R-:W-:Y:S05]  /*00d0*/  @!P0 BRA `(.L_x_0) ;  /* 0x0000000800948947 */ /* 0x002fea0003800000 */
[C---:B------:R-:W-:Y:S02]  /*00e0*/  ISETP.GE.U32.AND P1, PT, R0.reuse, 0x10, PT ;  /* 0x000000100000780c */ /* 0x040fe40003f26070 */
[----:B------:R-:W-:Y:S02]  /*00f0*/  VIMNMX.U32 R6, PT, PT, R0, 0x1, !PT ;  /* 0x0000000100067848 */ /* 0x000fe40007fe0000 */
[----:B------:R-:W-:Y:S02]  /*0100*/  MOV R15, RZ ;  /* 0x000000ff000f7202 */ /* 0x000fe40000000f00 */
[----:B------:R-:W-:Y:S02]  /*0110*/  LOP3.LUT R22, R6, 0xd, RZ, 0xc0, !PT ;  /* 0x0000000d06167812 */ /* 0x000fe400078ec0ff */
[----:B------:R-:W-:Y:S02]  /*0120*/  MOV R7, RZ ;  /* 0x000000ff00077202 */ /* 0x000fe40000000f00 */
[----:B------:R-:W-:-:S03]  /*0130*/  ISETP.NE.AND P0, PT, R22, RZ, PT ;  /* 0x000000ff1600720c */ /* 0x000fc60003f05270 */
[----:B------:R-:W-:Y:S10]  /*0140*/  @!P1 BRA `(.L_x_1) ;  /* 0x00000004004c9947 */ /* 0x000ff40003800000 */
[----:B------:R-:W0:Y:S01]  /*0150*/  LDCU.128 UR8, c[0x0][0x380] ;  /* 0x00007000ff0877ac */ /* 0x000e220008000c00 */
[----:B------:R-:W-:Y:S01]  /*0160*/  LOP3.LUT R7, R6, 0xfffffff0, RZ, 0xc0, !PT ;  /* 0xfffffff006077812 */ /* 0x000fe200078ec0ff */
[----:B------:R-:W-:-:S03]  /*0170*/  IMAD.MOV.U32 R15, RZ, RZ, RZ ;  /* 0x000000ffff0f7224 */ /* 0x000fc600078e00ff */
[----:B------:R-:W-:Y:S01]  /*0180*/  IADD3 R23, PT, PT, -R7, RZ, RZ ;  /* 0x000000ff07177210 */ /* 0x000fe20007ffe1ff */
[----:B0-----:R-:W-:Y:S02]  /*0190*/  UIADD3 UR6, UP0, UPT, UR8, 0x20, URZ ;  /* 0x0000002008067890 */ /* 0x001fe4000ff1e0ff */
[----:B------:R-:W-:Y:S02]  /*01a0*/  UIADD3 UR4, UP1, UPT, UR10, 0x20, URZ ;  /* 0x000000200a047890 */ /* 0x000fe4000ff3e0ff */
[----:B------:R-:W-:Y:S02]  /*01b0*/  UIADD3.X UR7, UPT, UPT, URZ, UR9, URZ, UP0, !UPT ;  /* 0x00000009ff077290 */ /* 0x000fe400087fe4ff */
[----:B------:R-:W-:Y:S01]  /*01c0*/  UIADD3.X UR5, UPT, UPT, URZ, UR11, URZ, UP1, !UPT ;  /* 0x0000000bff057290 */ /* 0x000fe20008ffe4ff */
[----:B------:R-:W-:Y:S02]  /*01d0*/  MOV R4, UR6 ;  /* 0x0000000600047c02 */ /* 0x000fe40008000f00 */
[----:B------:R-:W-:Y:S01]  /*01e0*/  MOV R2, UR4 ;  /* 0x0000000400027c02 */ /* 0x000fe20008000f00 */
[----:B------:R-:W-:-:S02]  /*01f0*/  IMAD.U32 R5, RZ, RZ, UR7 ;  /* 0x00000007ff057e24 */ /* 0x000fc4000f8e00ff */
[----:B------:R-:W-:-:S07]  /*0200*/  MOV R3, UR5 ;  /* 0x0000000500037c02 */ /* 0x000fce0008000f00 */
.L_x_2:
[----:B------:R-:W2:Y:S04]  /*0210*/  LDG.E R14, desc[UR12][R4.64+-0x20] ;  /* 0xffffe00c040e7981 */ /* 0x000ea8000c1e1900 */
[----:B------:R-:W2:Y:S04]  /*0220*/  LDG.E R25, desc[UR12][R2.64+-0x20] ;  /* 0xffffe00c02197981 */ /* 0x000ea8000c1e1900 */
[----:B------:R-:W3:Y:S04]  /*0230*/  LDG.E R26, desc[UR12][R4.64+-0x1c] ;  /* 0xffffe40c041a7981 */ /* 0x000ee8000c1e1900 */
[----:B------:R-:W3:Y:S04]  /*0240*/  LDG.E R27, desc[UR12][R2.64+-0x1c] ;  /* 0xffffe40c021b7981 */ /* 0x000ee8000c1e1900 */
[----:B------:R-:W4:Y:S04]  /*0250*/  LDG.E R16, desc[UR12][R4.64+-0x18] ;  /* 0xffffe80c04107981 */ /* 0x000f28000c1e1900 */
[----:B------:R-:W4:Y:S04]  /*0260*/  LDG.E R17, desc[UR12][R2.64+-0x18] ;  /* 0xffffe80c02117981 */ /* 0x000f28000c1e1900 */
[----:B------:R-:W5:Y:S04]  /*0270*/  LDG.E R18, desc[UR12][R4.64+-0x14] ;  /* 0xffffec0c04127981 */ /* 0x000f68000c1e1900 */
        /* <DEDUP_REMOVED lines=8> */
[----:B------:R-:W5:Y:S01]  /*0300*/  LDG.E R13, desc[UR12][R2.64+-0x4] ;  /* 0xfffffc0c020d7981 */ /* 0x000f62000c1e1900 */
[----:B--2---:R-:W-:-:S04]  /*0310*/  FADD R14, R14, -R25 ;  /* 0x800000190e0e7221 */ /* 0x004fc80000000000 */
[----:B------:R-:W-:Y:S02]  /*0320*/  FFMA R24, R14, R14, R15 ;  /* 0x0000000e0e187223 */ /* 0x000fe4000000000f */
[----:B------:R-:W2:Y:S01]  /*0330*/  LDG.E R15, desc[UR12][R4.64] ;  /* 0x0000000c040f7981 */ /* 0x000ea2000c1e1900 */
[----:B---3--:R-:W-:-:S03]  /*0340*/  FADD R27, R26, -R27 ;  /* 0x8000001b1a1b7221 */ /* 0x008fc60000000000 */
[----:B------:R-:W2:Y:S01]  /*0350*/  LDG.E R14, desc[UR12][R2.64] ;  /* 0x0000000c020e7981 */ /* 0x000ea2000c1e1900 */
[----:B------:R-:W-:Y:S01]  /*0360*/  FFMA R24, R27, R27, R24 ;  /* 0x0000001b1b187223 */ /* 0x000fe20000000018 */
[----:B----4-:R-:W-:Y:S02]  /*0370*/  FADD R25, R16, -R17 ;  /* 0x8000001110197221 */ /* 0x010fe40000000000 */
[----:B------:R-:W3:Y:S02]  /*0380*/  LDG.E R16, desc[UR12][R4.64+0x4] ;  /* 0x0000040c04107981 */ /* 0x000ee4000c1e1900 */
[----:B------:R-:W-:Y:S02]  /*0390*/  FFMA R24, R25, R25, R24 ;  /* 0x0000001919187223 */ /* 0x000fe40000000018 */
[----:B------:R-:W3:Y:S01]  /*03a0*/  LDG.E R17, desc[UR12][R2.64+0x4] ;  /* 0x0000040c02117981 */ /* 0x000ee2000c1e1900 */
[----:B-----5:R-:W-:-:S03]  /*03b0*/  FADD R25, R18, -R19 ;  /* 0x8000001312197221 */ /* 0x020fc60000000000 */
[----:B------:R-:W4:Y:S01]  /*03c0*/  LDG.E R19, desc[UR12][R4.64+0x8] ;  /* 0x0000080c04137981 */ /* 0x000f22000c1e1900 */
[----:B------:R-:W-:-:S03]  /*03d0*/  FFMA R24, R25, R25, R24 ;  /* 0x0000001919187223 */ /* 0x000fc60000000018 */
[----:B------:R-:W4:Y:S01]  /*03e0*/  LDG.E R18, desc[UR12][R2.64+0x8] ;  /* 0x0000080c02127981 */ /* 0x000f22000c1e1900 */
[----:B------:R-:W-:-:S03]  /*03f0*/  FADD R25, R20, -R21 ;  /* 0x8000001514197221 */ /* 0x000fc60000000000 */
[----:B------:R-:W5:Y:S01]  /*0400*/  LDG.E R21, desc[UR12][R4.64+0xc] ;  /* 0x00000c0c04157981 */ /* 0x000f62000c1e1900 */
[----:B------:R-:W-:-:S03]  /*0410*/  FFMA R24, R25, R25, R24 ;  /* 0x0000001919187223 */ /* 0x000fc60000000018 */
[----:B------:R-:W5:Y:S01]  /*0420*/  LDG.E R20, desc[UR12][R2.64+0xc] ;  /* 0x00000c0c02147981 */ /* 0x000f62000c1e1900 */
        /* <DEDUP_REMOVED lines=9> */
[----:B------:R-:W5:Y:S04]  /*04c0*/  LDG.E R13, desc[UR12][R4.64+0x18] ;  /* 0x0000180c040d7981 */ /* 0x000f68000c1e1900 */
[----:B------:R-:W5:Y:S01]  /*04d0*/  LDG.E R12, desc[UR12][R2.64+0x18] ;  /* 0x0000180c020c7981 */ /* 0x000f62000c1e1900 */
[----:B------:R-:W-:-:S03]  /*04e0*/  FFMA R26, R25, R25, R24 ;  /* 0x00000019191a7223 */ /* 0x000fc60000000018 */
[----:B------:R0:W5:Y:S04]  /*04f0*/  LDG.E R25, desc[UR12][R4.64+0x1c] ;  /* 0x00001c0c04197981 */ /* 0x000168000c1e1900 */
[----:B------:R1:W5:Y:S01]  /*0500*/  LDG.E R24, desc[UR12][R2.64+0x1c] ;  /* 0x00001c0c02187981 */ /* 0x000362000c1e1900 */
[----:B------:R-:W-:-:S04]  /*0510*/  IADD3 R23, PT, PT, R23, 0x10, RZ ;  /* 0x0000001017177810 */ /* 0x000fc80007ffe0ff */
[----:B------:R-:W-:Y:S02]  /*0520*/  ISETP.NE.AND P1, PT, R23, RZ, PT ;  /* 0x000000ff1700720c */ /* 0x000fe40003f25270 */
[----:B0-----:R-:W-:Y:S02]  /*0530*/  IADD3 R4, P2, PT, R4, 0x40, RZ ;  /* 0x0000004004047810 */ /* 0x001fe40007f5e0ff */
[----:B-1----:R-:W-:Y:S02]  /*0540*/  IADD3 R2, P3, PT, R2, 0x40, RZ ;  /* 0x0000004002027810 */ /* 0x002fe40007f7e0ff */
[----:B------:R-:W-:-:S03]  /*0550*/  IADD3.X R5, PT, PT, RZ, R5, RZ, P2, !PT ;  /* 0x00000005ff057210 */ /* 0x000fc600017fe4ff */
[----:B------:R-:W-:Y:S02]  /*0560*/  IMAD.X R3, RZ, RZ, R3, P3 ;  /* 0x000000ffff037224 */ /* 0x000fe400018e0603 */
[----:B--2---:R-:W-:-:S04]  /*0570*/  FADD R15, R15, -R14 ;  /* 0x8000000e0f0f7221 */ /* 0x004fc80000000000 */
[----:B------:R-:W-:Y:S01]  /*0580*/  FFMA R26, R15, R15, R26 ;  /* 0x0000000f0f1a7223 */ /* 0x000fe2000000001a */
[----:B---3--:R-:W-:-:S04]  /*0590*/  FADD R17, R16, -R17 ;  /* 0x8000001110117221 */ /* 0x008fc80000000000 */
[----:B------:R-:W-:Y:S01]  /*05a0*/  FFMA R26, R17, R17, R26 ;  /* 0x00000011111a7223 */ /* 0x000fe2000000001a */
[----:B----4-:R-:W-:-:S04]  /*05b0*/  FADD R19, R19, -R18 ;  /* 0x8000001213137221 */ /* 0x010fc80000000000 */
[----:B------:R-:W-:Y:S01]  /*05c0*/  FFMA R26, R19, R19, R26 ;  /* 0x00000013131a7223 */ /* 0x000fe2000000001a */
[----:B-----5:R-:W-:-:S04]  /*05d0*/  FADD R21, R21, -R20 ;  /* 0x8000001415157221 */ /* 0x020fc80000000000 */
[----:B------:R-:W-:Y:S01]  /*05e0*/  FFMA R26, R21, R21, R26 ;  /* 0x00000015151a7223 */ /* 0x000fe2000000001a */
[----:B------:R-:W-:-:S04]  /*05f0*/  FADD R9, R8, -R9 ;  /* 0x8000000908097221 */ /* 0x000fc80000000000 */
[----:B------:R-:W-:Y:S01]  /*0600*/  FFMA R26, R9, R9, R26 ;  /* 0x00000009091a7223 */ /* 0x000fe2000000001a */
[----:B------:R-:W-:-:S04]  /*0610*/  FADD R11, R11, -R10 ;  /* 0x8000000a0b0b7221 */ /* 0x000fc80000000000 */
[----:B------:R-:W-:Y:S01]  /*0620*/  FFMA R26, R11, R11, R26 ;  /* 0x0000000b0b1a7223 */ /* 0x000fe2000000001a */
[----:B------:R-:W-:-:S04]  /*0630*/  FADD R13, R13, -R12 ;  /* 0x8000000c0d0d7221 */ /* 0x000fc80000000000 */
[----:B------:R-:W-:Y:S01]  /*0640*/  FFMA R26, R13, R13, R26 ;  /* 0x0000000d0d1a7223 */ /* 0x000fe2000000001a */
[----:B------:R-:W-:-:S04]  /*0650*/  FADD R25, R25, -R24 ;  /* 0x8000001819197221 */ /* 0x000fc80000000000 */
[----:B------:R-:W-:Y:S01]  /*0660*/  FFMA R15, R25, R25, R26 ;  /* 0x00000019190f7223 */ /* 0x000fe2000000001a */
[----:B------:R-:W-:Y:S06]  /*0670*/  @P1 BRA `(.L_x_2) ;  /* 0xfffffff800e41947 */ /* 0x000fec000383ffff */
.L_x_1:
[----:B------:R-:W-:Y:S05]  /*0680*/  @!P0 BRA `(.L_x_0) ;  /* 0x0000000400288947 */ /* 0x000fea0003800000 */
[----:B------:R-:W-:Y:S02]  /*0690*/  ISETP.GE.U32.AND P0, PT, R22, 0x8, PT ;  /* 0x000000081600780c */ /* 0x000fe40003f06070 */
[----:B------:R-:W-:-:S04]  /*06a0*/  LOP3.LUT R20, R6, 0x5, RZ, 0xc0, !PT ;  /* 0x0000000506147812 */ /* 0x000fc800078ec0ff */
[----:B------:R-:W-:-:S07]  /*06b0*/  ISETP.NE.AND P1, PT, R20, RZ, PT ;  /* 0x000000ff1400720c */ /* 0x000fce0003f25270 */
[----:B------:R-:W-:Y:S06]  /*06c0*/  @!P0 BRA `(.L_x_3) ;  /* 0x0000000000948947 */ /* 0x000fec0003800000 */
[----:B------:R-:W0:Y:S08]  /*06d0*/  LDC.64 R4, c[0x0][0x380] ;  /* 0x0000e000ff047b82 */ /* 0x000e300000000a00 */
[----:B------:R-:W1:Y:S01]  /*06e0*/  LDC.64 R2, c[0x0][0x388] ;  /* 0x0000e200ff027b82 */ /* 0x000e620000000a00 */
[----:B0-----:R-:W-:-:S05]  /*06f0*/  IMAD.WIDE.U32 R4, R7, 0x4, R4 ;  /* 0x0000000407047825 */ /* 0x001fca00078e0004 */
[----:B------:R-:W2:Y:S01]  /*0700*/  LDG.E R18, desc[UR12][R4.64] ;  /* 0x0000000c04127981 */ /* 0x000ea2000c1e1900 */
[----:B-1----:R-:W-:-:S03]  /*0710*/  IMAD.WIDE.U32 R2, R7, 0x4, R2 ;  /* 0x0000000407027825 */ /* 0x002fc600078e0002 */
[----:B------:R-:W3:Y:S04]  /*0720*/  LDG.E R22, desc[UR12][R4.64+0x4] ;  /* 0x0000040c04167981 */ /* 0x000ee8000c1e1900 */
[----:B------:R-:W2:Y:S04]  /*0730*/  LDG.E R21, desc[UR12][R2.64] ;  /* 0x0000000c02157981 */ /* 0x000ea8000c1e1900 */
        /* <DEDUP_REMOVED lines=13> */
[----:B------:R-:W-:Y:S01]  /*0810*/  IADD3 R7, PT, PT, R7, 0x8, RZ ;  /* 0x0000000807077810 */ /* 0x000fe20007ffe0ff */
        /* <DEDUP_REMOVED lines=15> */
[----:B------:R-:W-:-:S07]  /*0910*/  FFMA R15, R16, R16, R15 ;  /* 0x00000010100f7223 */ /* 0x000fce000000000f */
.L_x_3:
[----:B------:R-:W-:Y:S05]  /*0920*/  @!P1 BRA `(.L_x_0) ;  /* 0x0000000000809947 */ /* 0x000fea0003800000 */
[----:B------:R-:W0:Y:S01]  /*0930*/  LDC.64 R4, c[0x0][0x380] ;  /* 0x0000e000ff047b82 */ /* 0x000e220000000a00 */
[----:B------:R-:W-:Y:S02]  /*0940*/  ISETP.GE.U32.AND P0, PT, R20, 0x4, PT ;  /* 0x000000041400780c */ /* 0x000fe40003f06070 */
[----:B------:R-:W-:-:S04]  /*0950*/  LOP3.LUT R6, R6, 0x1, RZ, 0xc0, !PT ;  /* 0x0000000106067812 */ /* 0x000fc800078ec0ff */
[----:B------:R-:W-:Y:S01]  /*0960*/  ISETP.NE.U32.AND P1, PT, R6, 0x1, PT ;  /* 0x000000010600780c */ /* 0x000fe20003f25070 */
[----:B------:R-:W1:Y:S08]  /*0970*/  LDC.64 R10, c[0x0][0x388] ;  /* 0x0000e200ff0a7b82 */ /* 0x000e700000000a00 */
[----:B------:R-:W2:Y:S08]  /*0980*/  LDC.64 R8, c[0x0][0x380] ;  /* 0x0000e000ff087b82 */ /* 0x000eb00000000a00 */
[----:B------:R-:W3:Y:S01]  /*0990*/  LDC.64 R2, c[0x0][0x388] ;  /* 0x0000e200ff027b82 */ /* 0x000ee20000000a00 */
[----:B0-----:R-:W-:-:S05]  /*09a0*/  @P0 IMAD.WIDE.U32 R4, R7, 0x4, R4 ;  /* 0x0000000407040825 */ /* 0x001fca00078e0004 */
[----:B------:R-:W4:Y:S01]  /*09b0*/  @P0 LDG.E R6, desc[UR12][R4.64] ;  /* 0x0000000c04060981 */ /* 0x000f22000c1e1900 */
[----:B-1----:R-:W-:-:S03]  /*09c0*/  @P0 IMAD.WIDE.U32 R10, R7, 0x4, R10 ;  /* 0x00000004070a0825 */ /* 0x002fc600078e000a */
[----:B------:R-:W5:Y:S04]  /*09d0*/  @P0 LDG.E R12, desc[UR12][R4.64+0x4] ;  /* 0x0000040c040c0981 */ /* 0x000f68000c1e1900 */
[----:B------:R-:W4:Y:S01]  /*09e0*/  @P0 LDG.E R13, desc[UR12][R10.64] ;  /* 0x0000000c0a0d0981 */ /* 0x000f22000c1e1900 */
[----:B------:R-:W-:-:S03]  /*09f0*/  @P0 IADD3 R7, PT, PT, R7, 0x4, RZ ;  /* 0x0000000407070810 */ /* 0x000fc60007ffe0ff */
[----:B------:R-:W5:Y:S02]  /*0a00*/  @P0 LDG.E R17, desc[UR12][R10.64+0x4] ;  /* 0x0000040c0a110981 */ /* 0x000f64000c1e1900 */
[C---:B--2---:R-:W-:Y:S02]  /*0a10*/  @!P1 IMAD.WIDE.U32 R8, R7.reuse, 0x4, R8 ;  /* 0x0000000407089825 */ /* 0x044fe400078e0008 */
[----:B------:R-:W2:Y:S02]  /*0a20*/  @P0 LDG.E R14, desc[UR12][R4.64+0x8] ;  /* 0x0000080c040e0981 */ /* 0x000ea4000c1e1900 */
[----:B---3--:R-:W-:Y:S02]  /*0a30*/  @!P1 IMAD.WIDE.U32 R2, R7, 0x4, R2 ;  /* 0x0000000407029825 */ /* 0x008fe400078e0002 */
[----:B------:R-:W2:Y:S04]  /*0a40*/  @P0 LDG.E R19, desc[UR12][R10.64+0x8] ;  /* 0x0000080c0a130981 */ /* 0x000ea8000c1e1900 */
[----:B------:R-:W3:Y:S04]  /*0a50*/  @P0 LDG.E R7, desc[UR12][R4.64+0xc] ;  /* 0x00000c0c04070981 */ /* 0x000ee8000c1e1900 */
[----:B------:R-:W3:Y:S04]  /*0a60*/  @P0 LDG.E R16, desc[UR12][R10.64+0xc] ;  /* 0x00000c0c0a100981 */ /* 0x000ee8000c1e1900 */
[----:B------:R-:W3:Y:S04]  /*0a70*/  @!P1 LDG.E R8, desc[UR12][R8.64] ;  /* 0x0000000c08089981 */ /* 0x000ee8000c1e1900 */
[----:B------:R-:W3:Y:S01]  /*0a80*/  @!P1 LDG.E R3, desc[UR12][R2.64] ;  /* 0x0000000c02039981 */ /* 0x000ee2000c1e1900 */
[----:B----4-:R-:W-:Y:S01]  /*0a90*/  @P0 FADD R6, R6, -R13 ;  /* 0x8000000d06060221 */ /* 0x010fe20000000000 */
[----:B-----5:R-:W-:-:S03]  /*0aa0*/  @P0 FADD R17, R12, -R17 ;  /* 0x800000110c110221 */ /* 0x020fc60000000000 */
[----:B------:R-:W-:-:S04]  /*0ab0*/  @P0 FFMA R6, R6, R6, R15 ;  /* 0x0000000606060223 */ /* 0x000fc8000000000f */
[----:B------:R-:W-:Y:S01]  /*0ac0*/  @P0 FFMA R6, R17, R17, R6 ;  /* 0x0000001111060223 */ /* 0x000fe20000000006 */
[----:B--2---:R-:W-:-:S04]  /*0ad0*/  @P0 FADD R19, R14, -R19 ;  /* 0x800000130e130221 */ /* 0x004fc80000000000 */
[----:B------:R-:W-:Y:S01]  /*0ae0*/  @P0 FFMA R6, R19, R19, R6 ;  /* 0x0000001313060223 */ /* 0x000fe20000000006 */
[----:B---3--:R-:W-:-:S04]  /*0af0*/  @P0 FADD R7, R7, -R16 ;  /* 0x8000001007070221 */ /* 0x008fc80000000000 */
[----:B------:R-:W-:Y:S01]  /*0b00*/  @P0 FFMA R15, R7, R7, R6 ;  /* 0x00000007070f0223 */ /* 0x000fe20000000006 */
[----:B------:R-:W-:-:S04]  /*0b10*/  @!P1 FADD R4, R8, -R3 ;  /* 0x8000000308049221 */ /* 0x000fc80000000000 */
[----:B------:R-:W-:-:S07]  /*0b20*/  @!P1 FFMA R15, R4, R4, R15 ;  /* 0x00000004040f9223 */ /* 0x000fce000000000f */
.L_x_0:
[----:B------:R-:W-:-:S04]  /*0b30*/  I2FP.F32.U32 R4, R0 ;  /* 0x0000000000047245 */ /* 0x000fc80000201000 */
[----:B------:R-:W0:Y:S08]  /*0b40*/  MUFU.RCP R3, R4 ;  /* 0x0000000400037308 */ /* 0x000e300000001000 */
[----:B------:R-:W1:Y:S01]  /*0b50*/  FCHK P0, R15, R4 ;  /* 0x000000040f007302 */ /* 0x000e620000000000 */
[----:B0-----:R-:W-:-:S04]  /*0b60*/  FFMA R0, -R4, R3, 1 ;  /* 0x3f80000004007423 */ /* 0x001fc80000000103 */
[----:B------:R-:W-:-:S04]  /*0b70*/  FFMA R0, R3, R0, R3 ;  /* 0x0000000003007223 */ /* 0x000fc80000000003 */
[----:B------:R-:W-:-:S04]  /*0b80*/  FFMA R3, R0, R15, RZ ;  /* 0x0000000f00037223 */ /* 0x000fc800000000ff */
[----:B------:R-:W-:-:S04]  /*0b90*/  FFMA R2, -R4, R3, R15 ;  /* 0x0000000304027223 */ /* 0x000fc8000000010f */
[----:B------:R-:W-:Y:S01]  /*0ba0*/  FFMA R0, R0, R2, R3 ;  /* 0x0000000200007223 */ /* 0x000fe20000000003 */
[----:B-1----:R-:W-:Y:S06]  /*0bb0*/  @!P0 BRA `(.L_x_4) ;  /* 0x00000000000c8947 */ /* 0x002fec0003800000 */
[----:B------:R-:W-:Y:S02]  /*0bc0*/  MOV R3, R15 ;  /* 0x0000000f00037202 */ /* 0x000fe40000000f00 */
[----:B------:R-:W-:-:S07]  /*0bd0*/  MOV R2, 0xbf0 ;  /* 0x00000bf000027802 */ /* 0x000fce0000000f00 */
[----:B------:R-:W-:Y:S05]  /*0be0*/  CALL.REL.NOINC `($__internal_1_$__cuda_sm3x_div_rn_noftz_f32_slowpath) ;  /* 0x0000000000987944 */ /* 0x000fea0003c00000 */
.L_x_4:
[----:B------:R-:W-:Y:S01]  /*0bf0*/  VIADD R2, R0, 0xf3000000 ;  /* 0xf300000000027836 */ /* 0x000fe20000000000 */
[----:B------:R0:W1:Y:S04]  /*0c00*/  MUFU.RSQ R3, R0 ;  /* 0x0000000000037308 */ /* 0x0000680000001400 */
[----:B------:R-:W-:-:S13]  /*0c10*/  ISETP.GT.U32.AND P0, PT, R2, 0x727fffff, PT ;  /* 0x727fffff0200780c */ /* 0x000fda0003f04070 */
[----:B01----:R-:W-:Y:S05]  /*0c20*/  @!P0 BRA `(.L_x_5) ;  /* 0x00000000000c8947 */ /* 0x003fea0003800000 */
[----:B------:R-:W-:-:S07]  /*0c30*/  MOV R4, 0xc50 ;  /* 0x00000c5000047802 */ /* 0x000fce0000000f00 */
[----:B------:R-:W-:Y:S05]  /*0c40*/  CALL.REL.NOINC `($__internal_0_$__cuda_sm20_sqrt_rn_f32_slowpath) ;  /* 0x0000000000207944 */ /* 0x000fea0003c00000 */
[----:B------:R-:W-:Y:S05]  /*0c50*/  BRA `(.L_x_6) ;  /* 0x0000000000107947 */ /* 0x000fea0003800000 */
.L_x_5:
[C---:B------:R-:W-:Y:S01]  /*0c60*/  FMUL.FTZ R5, R3.reuse, R0 ;  /* 0x0000000003057220 */ /* 0x040fe20000410000 */
[----:B------:R-:W-:-:S03]  /*0c70*/  FMUL.FTZ R2, R3, 0.5 ;  /* 0x3f00000003027820 */ /* 0x000fc60000410000 */
[----:B------:R-:W-:-:S04]  /*0c80*/  FFMA R0, -R5, R5, R0 ;  /* 0x0000000505007223 */ /* 0x000fc80000000100 */
[----:B------:R-:W-:-:S07]  /*0c90*/  FFMA R5, R0, R2, R5 ;  /* 0x0000000200057223 */ /* 0x000fce0000000005 */
.L_x_6:
[----:B------:R-:W0:Y:S02]  /*0ca0*/  LDC.64 R2, c[0x0][0x398] ;  /* 0x0000e600ff027b82 */ /* 0x000e240000000a00 */
[----:B0-----:R-:W-:Y:S01]  /*0cb0*/  STG.E desc[UR12][R2.64], R5 ;  /* 0x0000000502007986 */ /* 0x001fe2000c10190c */
[----:B------:R-:W-:Y:S05]  /*0cc0*/  EXIT ;  /* 0x000000000000794d */ /* 0x000fea0003800000 */
        .weak           $__internal_0_$__cuda_sm20_sqrt_rn_f32_slowpath
        .type           $__internal_0_$__cuda_sm20_sqrt_rn_f32_slowpath,@function
        .size           $__internal_0_$__cuda_sm20_sqrt_rn_f32_slowpath,($__internal_1_$__cuda_sm3x_div_rn_noftz_f32_slowpath - $__internal_0_$__cuda_sm20_sqrt_rn_f32_slowpath)
$__internal_0_$__cuda_sm20_sqrt_rn_f32_slowpath:
[----:B------:R-:W-:-:S13]  /*0cd0*/  LOP3.LUT P0, RZ, R0, 0x7fffffff, RZ, 0xc0, !PT ;  /* 0x7fffffff00ff7812 */ /* 0x000fda000780c0ff */
[----:B------:R-:W-:Y:S01]  /*0ce0*/  @!P0 MOV R2, R0 ;  /* 0x0000000000028202 */ /* 0x000fe20000000f00 */
[----:B------:R-:W-:Y:S06]  /*0cf0*/  @!P0 BRA `(.L_x_7) ;  /* 0x0000000000448947 */ /* 0x000fec0003800000 */
[----:B------:R-:W-:-:S13]  /*0d00*/  FSETP.GEU.FTZ.AND P0, PT, R0, RZ, PT ;  /* 0x000000ff0000720b */ /* 0x000fda0003f1e000 */
[----:B------:R-:W-:Y:S01]  /*0d10*/  @!P0 MOV R2, 0x7fffffff ;  /* 0x7fffffff00028802 */ /* 0x000fe20000000f00 */
[----:B------:R-:W-:Y:S06]  /*0d20*/  @!P0 BRA `(.L_x_7) ;  /* 0x0000000000388947 */ /* 0x000fec0003800000 */
[----:B------:R-:W-:-:S13]  /*0d30*/  FSETP.GTU.FTZ.AND P0, PT, |R0|, +INF , PT ;  /* 0x7f8000000000780b */ /* 0x000fda0003f1c200 */
[----:B------:R-:W-:Y:S01]  /*0d40*/  @P0 FADD.FTZ R2, R0, 1 ;  /* 0x3f80000000020421 */ /* 0x000fe20000010000 */
[----:B------:R-:W-:Y:S06]  /*0d50*/  @P0 BRA `(.L_x_7) ;  /* 0x00000000002c0947 */ /* 0x000fec0003800000 */
[----:B------:R-:W-:-:S13]  /*0d60*/  FSETP.NEU.FTZ.AND P0, PT, |R0|, +INF , PT ;  /* 0x7f8000000000780b */ /* 0x000fda0003f1d200 */
[----:B------:R-:W-:Y:S01]  /*0d70*/  @!P0 MOV R2, R0 ;  /* 0x0000000000028202 */ /* 0x000fe20000000f00 */
[----:B------:R-:W-:Y:S06]  /*0d80*/  @!P0 BRA `(.L_x_7) ;  /* 0x0000000000208947 */ /* 0x000fec0003800000 */
[----:B------:R-:W-:-:S04]  /*0d90*/  FFMA R0, R0, 1.84467440737095516160e+19, RZ ;  /* 0x5f80000000007823 */ /* 0x000fc800000000ff */
[----:B------:R-:W0:Y:S02]  /*0da0*/  MUFU.RSQ R3, R0 ;  /* 0x0000000000037308 */ /* 0x000e240000001400 */
[----:B0-----:R-:W-:Y:S01]  /*0db0*/  FMUL.FTZ R5, R0, R3 ;  /* 0x0000000300057220 */ /* 0x001fe20000410000 */
[----:B------:R-:W-:-:S03]  /*0dc0*/  FMUL.FTZ R3, R3, 0.5 ;  /* 0x3f00000003037820 */ /* 0x000fc60000410000 */
[----:B------:R-:W-:-:S04]  /*0dd0*/  FADD.FTZ R2, -R5, -RZ ;  /* 0x800000ff05027221 */ /* 0x000fc80000010100 */
[----:B------:R-:W-:-:S04]  /*0de0*/  FFMA R2, R5, R2, R0 ;  /* 0x0000000205027223 */ /* 0x000fc80000000000 */
[----:B------:R-:W-:-:S04]  /*0df0*/  FFMA R2, R2, R3, R5 ;  /* 0x0000000302027223 */ /* 0x000fc80000000005 */
[----:B------:R-:W-:-:S07]  /*0e00*/  FMUL.FTZ R2, R2, 2.3283064365386962891e-10 ;  /* 0x2f80000002027820 */ /* 0x000fce0000410000 */
.L_x_7:
[----:B------:R-:W-:Y:S01]  /*0e10*/  HFMA2 R3, -RZ, RZ, 0, 0 ;  /* 0x00000000ff037431 */ /* 0x000fe200000001ff */
[----:B------:R-:W-:Y:S01]  /*0e20*/  MOV R5, R2 ;  /* 0x0000000200057202 */ /* 0x000fe20000000f00 */
[----:B------:R-:W-:-:S04]  /*0e30*/  IMAD.MOV.U32 R2, RZ, RZ, R4 ;  /* 0x000000ffff027224 */ /* 0x000fc800078e0004 */
[----:B------:R-:W-:Y:S05]  /*0e40*/  RET.REL.NODEC R2 `(_Z19calculateDifferencePfS_iS_) ;  /* 0xfffffff0026c7950 */ /* 0x000fea0003c3ffff */
        .weak           $__internal_1_$__cuda_sm3x_div_rn_noftz_f32_slowpath
        .type           $__internal_1_$__cuda_sm3x_div_rn_noftz_f32_slowpath,@function
        .size           $__internal_1_$__cuda_sm3x_div_rn_noftz_f32_slowpath,(.L_x_111 - $__internal_1_$__cuda_sm3x_div_rn_noftz_f32_slowpath)
$__internal_1_$__cuda_sm3x_div_rn_noftz_f32_slowpath:
[----:B------:R-:W-:Y:S02]  /*0e50*/  SHF.R.U32.HI R5, RZ, 0x17, R4 ;  /* 0x00000017ff057819 */ /* 0x000fe40000011604 */
[----:B------:R-:W-:Y:S02]  /*0e60*/  SHF.R.U32.HI R0, RZ, 0x17, R3 ;  /* 0x00000017ff007819 */ /* 0x000fe40000011603 */
[----:B------:R-:W-:Y:S02]  /*0e70*/  LOP3.LUT R5, R5, 0xff, RZ, 0xc0, !PT ;  /* 0x000000ff05057812 */ /* 0x000fe400078ec0ff */
[----:B------:R-:W-:Y:S02]  /*0e80*/  LOP3.LUT R10, R0, 0xff, RZ, 0xc0, !PT ;  /* 0x000000ff000a7812 */ /* 0x000fe400078ec0ff */
[----:B------:R-:W-:Y:S02]  /*0e90*/  IADD3 R7, PT, PT, R5, -0x1, RZ ;  /* 0xffffffff05077810 */ /* 0x000fe40007ffe0ff */
[----:B------:R-:W-:-:S02]  /*0ea0*/  IADD3 R8, PT, PT, R10, -0x1, RZ ;  /* 0xffffffff0a087810 */ /* 0x000fc40007ffe0ff */
[----:B------:R-:W-:-:S04]  /*0eb0*/  ISETP.GT.U32.AND P0, PT, R7, 0xfd, PT ;  /* 0x000000fd0700780c */ /* 0x000fc80003f04070 */
[----:B------:R-:W-:-:S13]  /*0ec0*/  ISETP.GT.U32.OR P0, PT, R8, 0xfd, P0 ;  /* 0x000000fd0800780c */ /* 0x000fda0000704470 */
[----:B------:R-:W-:Y:S01]  /*0ed0*/  @!P0 MOV R6, RZ ;  /* 0x000000ff00068202 */ /* 0x000fe20000000f00 */
[----:B------:R-:W-:Y:S06]  /*0ee0*/  @!P0 BRA `(.L_x_8) ;  /* 0x0000000000608947 */ /* 0x000fec0003800000 */
[----:B------:R-:W-:Y:S01]  /*0ef0*/  FSETP.GTU.FTZ.AND P0, PT, |R3|, +INF , PT ;  /* 0x7f8000000300780b */ /* 0x000fe20003f1c200 */
[----:B------:R-:W-:Y:S01]  /*0f00*/  IMAD.MOV.U32 R0, RZ, RZ, R4 ;  /* 0x000000ffff007224 */ /* 0x000fe200078e0004 */
[----:B------:R-:W-:-:S04]  /*0f10*/  FSETP.GTU.FTZ.AND P1, PT, |R4|, +INF , PT ;  /* 0x7f8000000400780b */ /* 0x000fc80003f3c200 */
[----:B------:R-:W-:-:S13]  /*0f20*/  PLOP3.LUT P0, PT, P0, P1, PT, 0xf8, 0x8f ;  /* 0x00000000008f781c */ /* 0x000fda0000703f70 */
[----:B------:R-:W-:Y:S05]  /*0f30*/  @P0 BRA `(.L_x_9) ;  /* 0x0000000400440947 */ /* 0x000fea0003800000 */
[----:B------:R-:W-:-:S13]  /*0f40*/  LOP3.LUT P0, RZ, R4, 0x7fffffff, R3, 0xc8, !PT ;  /* 0x7fffffff04ff7812 */ /* 0x000fda000780c803 */
[----:B------:R-:W-:Y:S05]  /*0f50*/  @!P0 BRA `(.L_x_10) ;  /* 0x0000000400348947 */ /* 0x000fea0003800000 */
[C---:B------:R-:W-:Y:S02]  /*0f60*/  FSETP.NEU.FTZ.AND P2, PT, |R3|.reuse, +INF , PT ;  /* 0x7f8000000300780b */ /* 0x040fe40003f5d200 */
[----:B------:R-:W-:Y:S02]  /*0f70*/  FSETP.NEU.FTZ.AND P1, PT, |R0|, +INF , PT ;  /* 0x7f8000000000780b */ /* 0x000fe40003f3d200 */
[----:B------:R-:W-:-:S11]  /*0f80*/  FSETP.NEU.FTZ.AND P0, PT, |R3|, +INF , PT ;  /* 0x7f8000000300780b */ /* 0x000fd60003f1d200 */
[----:B------:R-:W-:Y:S05]  /*0f90*/  @!P1 BRA !P2, `(.L_x_10) ;  /* 0x0000000400249947 */ /* 0x000fea0005000000 */
[----:B------:R-:W-:-:S04]  /*0fa0*/  LOP3.LUT P2, RZ, R3, 0x7fffffff, RZ, 0xc0, !PT ;  /* 0x7fffffff03ff7812 */ /* 0x000fc8000784c0ff */
[----:B------:R-:W-:-:S13]  /*0fb0*/  PLOP3.LUT P1, PT, P1, P2, PT, 0x2f, 0xf2 ;  /* 0x0000000000f2781c */ /* 0x000fda0000f24577 */
[----:B------:R-:W-:Y:S05]  /*0fc0*/  @P1 BRA `(.L_x_11) ;  /* 0x0000000400101947 */ /* 0x000fea0003800000 */
[----:B------:R-:W-:-:S04]  /*0fd0*/  LOP3.LUT P1, RZ, R4, 0x7fffffff, RZ, 0xc0, !PT ;  /* 0x7fffffff04ff7812 */ /* 0x000fc8000782c0ff */
[----:B------:R-:W-:-:S13]  /*0fe0*/  PLOP3.LUT P0, PT, P0, P1, PT, 0x2f, 0xf2 ;  /* 0x0000000000f2781c */ /* 0x000fda0000702577 */
[----:B------:R-:W-:Y:S05]  /*0ff0*/  @P0 BRA `(.L_x_12) ;  /* 0x0000000000f80947 */ /* 0x000fea0003800000 */
[----:B------:R-:W-:Y:S02]  /*1000*/  ISETP.GE.AND P0, PT, R8, RZ, PT ;  /* 0x000000ff0800720c */ /* 0x000fe40003f06270 */
[----:B------:R-:W-:-:S11]  /*1010*/  ISETP.GE.AND P1, PT, R7, RZ, PT ;  /* 0x000000ff0700720c */ /* 0x000fd60003f26270 */
[----:B------:R-:W-:Y:S01]  /*1020*/  @P0 MOV R6, RZ ;  /* 0x000000ff00060202 */ /* 0x000fe20000000f00 */
[----:B------:R-:W-:Y:S01]  /*1030*/  @!P0 FFMA R3, R3, 1.84467440737095516160e+19, RZ ;  /* 0x5f80000003038823 */ /* 0x000fe200000000ff */
[----:B------:R-:W-:Y:S01]  /*1040*/  @!P0 MOV R6, 0xffffffc0 ;  /* 0xffffffc000068802 */ /* 0x000fe20000000f00 */
[----:B------:R-:W-:-:S03]  /*1050*/  @!P1 FFMA R4, R0, 1.84467440737095516160e+19, RZ ;  /* 0x5f80000000049823 */ /* 0x000fc600000000ff */
[----:B------:R-:W-:-:S07]  /*1060*/  @!P1 IADD3 R6, PT, PT, R6, 0x40, RZ ;  /* 0x0000004006069810 */ /* 0x000fce0007ffe0ff */
.L_x_8:
[----:B------:R-:W-:-:S04]  /*1070*/  LEA R7, R5, 0xc0800000, 0x17 ;  /* 0xc080000005077811 */ /* 0x000fc800078eb8ff */
[----:B------:R-:W-:Y:S01]  /*1080*/  IADD3 R7, PT, PT, -R7, R4, RZ ;  /* 0x0000000407077210 */ /* 0x000fe20007ffe1ff */
[----:B------:R-:W-:-:S03]  /*1090*/  VIADD R4, R10, 0xffffff81 ;  /* 0xffffff810a047836 */ /* 0x000fc60000000000 */
[----:B------:R-:W0:Y:S01]  /*10a0*/  MUFU.RCP R8, R7 ;  /* 0x0000000700087308 */ /* 0x000e220000001000 */
[----:B------:R-:W-:Y:S01]  /*10b0*/  FADD.FTZ R9, -R7, -RZ ;  /* 0x800000ff07097221 */ /* 0x000fe20000010100 */
[C---:B------:R-:W-:Y:S01]  /*10c0*/  IMAD R0, R4.reuse, -0x800000, R3 ;  /* 0xff80000004007824 */ /* 0x040fe200078e0203 */
[----:B------:R-:W-:-:S04]  /*10d0*/  IADD3 R5, PT, PT, R4, 0x7f, -R5 ;  /* 0x0000007f04057810 */ /* 0x000fc80007ffe805 */
[----:B------:R-:W-:Y:S01]  /*10e0*/  IADD3 R5, PT, PT, R5, R6, RZ ;  /* 0x0000000605057210 */ /* 0x000fe20007ffe0ff */
[----:B0-----:R-:W-:-:S04]  /*10f0*/  FFMA R11, R8, R9, 1 ;  /* 0x3f800000080b7423 */ /* 0x001fc80000000009 */
[----:B------:R-:W-:-:S04]  /*1100*/  FFMA R10, R8, R11, R8 ;  /* 0x0000000b080a7223 */ /* 0x000fc80000000008 */
[----:B------:R-:W-:-:S04]  /*1110*/  FFMA R3, R0, R10, RZ ;  /* 0x0000000a00037223 */ /* 0x000fc800000000ff */
[----:B------:R-:W-:-:S04]  /*1120*/  FFMA R8, R9, R3, R0 ;  /* 0x0000000309087223 */ /* 0x000fc80000000000 */
[----:B------:R-:W-:-:S04]  /*1130*/  FFMA R11, R10, R8, R3 ;  /* 0x000000080a0b7223 */ /* 0x000fc80000000003 */
[----:B------:R-:W-:-:S04]  /*1140*/  FFMA R8, R9, R11, R0 ;  /* 0x0000000b09087223 */ /* 0x000fc80000000000 */
[----:B------:R-:W-:-:S05]  /*1150*/  FFMA R3, R10, R8, R11 ;  /* 0x000000080a037223 */ /* 0x000fca000000000b */
[----:B------:R-:W-:-:S04]  /*1160*/  SHF.R.U32.HI R0, RZ, 0x17, R3 ;  /* 0x00000017ff007819 */ /* 0x000fc80000011603 */
[----:B------:R-:W-:-:S04]  /*1170*/  LOP3.LUT R0, R0, 0xff, RZ, 0xc0, !PT ;  /* 0x000000ff00007812 */ /* 0x000fc800078ec0ff */
[----:B------:R-:W-:-:S04]  /*1180*/  IADD3 R6, PT, PT, R0, R5, RZ ;  /* 0x0000000500067210 */ /* 0x000fc80007ffe0ff */
[----:B------:R-:W-:-:S04]  /*1190*/  IADD3 R0, PT, PT, R6, -0x1, RZ ;  /* 0xffffffff06007810 */ /* 0x000fc80007ffe0ff */
[----:B------:R-:W-:-:S13]  /*11a0*/  ISETP.GE.U32.AND P0, PT, R0, 0xfe, PT ;  /* 0x000000fe0000780c */ /* 0x000fda0003f06070 */
[----:B------:R-:W-:Y:S05]  /*11b0*/  @!P0 BRA `(.L_x_13) ;  /* 0x0000000000808947 */ /* 0x000fea0003800000 */
[----:B------:R-:W-:-:S13]  /*11c0*/  ISETP.GT.AND P0, PT, R6, 0xfe, PT ;  /* 0x000000fe0600780c */ /* 0x000fda0003f04270 */
[----:B------:R-:W-:Y:S05]  /*11d0*/  @P0 BRA `(.L_x_14) ;  /* 0x00000000006c0947 */ /* 0x000fea0003800000 */
[----:B------:R-:W-:-:S13]  /*11e0*/  ISETP.GE.AND P0, PT, R6, 0x1, PT ;  /* 0x000000010600780c */ /* 0x000fda0003f06270 */
[----:B------:R-:W-:Y:S05]  /*11f0*/  @P0 BRA `(.L_x_15) ;  /* 0x0000000000980947 */ /* 0x000fea0003800000 */
[----:B------:R-:W-:Y:S02]  /*1200*/  ISETP.GE.AND P0, PT, R6, -0x18, PT ;  /* 0xffffffe80600780c */ /* 0x000fe40003f06270 */
[----:B------:R-:W-:-:S11]  /*1210*/  LOP3.LUT R3, R3, 0x80000000, RZ, 0xc0, !PT ;  /* 0x8000000003037812 */ /* 0x000fd600078ec0ff */
[----:B------:R-:W-:Y:S05]  /*1220*/  @!P0 BRA `(.L_x_15) ;  /* 0x00000000008c8947 */ /* 0x000fea0003800000 */
[-CC-:B------:R-:W-:Y:S01]  /*1230*/  FFMA.RZ R0, R10, R8.reuse, R11.reuse ;  /* 0x000000080a007223 */ /* 0x180fe2000000c00b */
[----:B------:R-:W-:Y:S01]  /*1240*/  IADD3 R7, PT, PT, R6, 0x20, RZ ;  /* 0x0000002006077810 */ /* 0x000fe20007ffe0ff */
[-CC-:B------:R-:W-:Y:S01]  /*1250*/  FFMA.RM R5, R10, R8.reuse, R11.reuse ;  /* 0x000000080a057223 */ /* 0x180fe2000000400b */
[----:B------:R-:W-:Y:S02]  /*1260*/  ISETP.NE.AND P2, PT, R6, RZ, PT ;  /* 0x000000ff0600720c */ /* 0x000fe40003f45270 */
[----:B------:R-:W-:Y:S01]  /*1270*/  LOP3.LUT R4, R0, 0x7fffff, RZ, 0xc0, !PT ;  /* 0x007fffff00047812 */ /* 0x000fe200078ec0ff */
[----:B------:R-:W-:Y:S01]  /*1280*/  FFMA.RP R0, R10, R8, R11 ;  /* 0x000000080a007223 */ /* 0x000fe2000000800b */
[----:B------:R-:W-:Y:S01]  /*1290*/  ISETP.NE.AND P1, PT, R6, RZ, PT ;  /* 0x000000ff0600720c */ /* 0x000fe20003f25270 */
[----:B------:R-:W-:Y:S01]  /*12a0*/  IMAD.MOV R6, RZ, RZ, -R6 ;  /* 0x000000ffff067224 */ /* 0x000fe200078e0a06 */
[----:B------:R-:W-:Y:S02]  /*12b0*/  LOP3.LUT R4, R4, 0x800000, RZ, 0xfc, !PT ;  /* 0x0080000004047812 */ /* 0x000fe400078efcff */
[----:B------:R-:W-:-:S02]  /*12c0*/  FSETP.NEU.FTZ.AND P0, PT, R0, R5, PT ;  /* 0x000000050000720b */ /* 0x000fc40003f1d000 */
[----:B------:R-:W-:Y:S02]  /*12d0*/  SHF.L.U32 R7, R4, R7, RZ ;  /* 0x0000000704077219 */ /* 0x000fe400000006ff */
[----:B------:R-:W-:Y:S02]  /*12e0*/  SEL R5, R6, RZ, P2 ;  /* 0x000000ff06057207 */ /* 0x000fe40001000000 */
[----:B------:R-:W-:Y:S02]  /*12f0*/  ISETP.NE.AND P1, PT, R7, RZ, P1 ;  /* 0x000000ff0700720c */ /* 0x000fe40000f25270 */
[----:B------:R-:W-:Y:S02]  /*1300*/  SHF.R.U32.HI R5, RZ, R5, R4 ;  /* 0x00000005ff057219 */ /* 0x000fe40000011604 */
[----:B------:R-:W-:Y:S02]  /*1310*/  PLOP3.LUT P0, PT, P0, P1, PT, 0xf8, 0x8f ;  /* 0x00000000008f781c */ /* 0x000fe40000703f70 */
[----:B------:R-:W-:-:S02]  /*1320*/  SHF.R.U32.HI R7, RZ, 0x1, R5 ;  /* 0x00000001ff077819 */ /* 0x000fc40000011605 */
[----:B------:R-:W-:-:S04]  /*1330*/  SEL R0, RZ, 0x1, !P0 ;  /* 0x00000001ff007807 */ /* 0x000fc80004000000 */
[----:B------:R-:W-:-:S04]  /*1340*/  LOP3.LUT R0, R0, 0x1, R7, 0xf8, !PT ;  /* 0x0000000100007812 */ /* 0x000fc800078ef807 */
[----:B------:R-:W-:-:S04]  /*1350*/  LOP3.LUT R0, R0, R5, RZ, 0xc0, !PT ;  /* 0x0000000500007212 */ /* 0x000fc800078ec0ff */
[----:B------:R-:W-:-:S04]  /*1360*/  IADD3 R0, PT, PT, R7, R0, RZ ;  /* 0x0000000007007210 */ /* 0x000fc80007ffe0ff */
[----:B------:R-:W-:Y:S01]  /*1370*/  LOP3.LUT R3, R0, R3, RZ, 0xfc, !PT ;  /* 0x0000000300037212 */ /* 0x000fe200078efcff */
[----:B------:R-:W-:Y:S06]  /*1380*/  BRA `(.L_x_15) ;  /* 0x0000000000347947 */ /* 0x000fec0003800000 */
.L_x_14:
[----:B------:R-:W-:-:S04]  /*1390*/  LOP3.LUT R3, R3, 0x80000000, RZ, 0xc0, !PT ;  /* 0x8000000003037812 */ /* 0x000fc800078ec0ff */
[----:B------:R-:W-:Y:S01]  /*13a0*/  LOP3.LUT R3, R3, 0x7f800000, RZ, 0xfc, !PT ;  /* 0x7f80000003037812 */ /* 0x000fe200078efcff */
[----:B------:R-:W-:Y:S06]  /*13b0*/  BRA `(.L_x_15) ;  /* 0x0000000000287947 */ /* 0x000fec0003800000 */
.L_x_13:
[----:B------:R-:W-:Y:S01]  /*13c0*/  LEA R3, R5, R3, 0x17 ;  /* 0x0000000305037211 */ /* 0x000fe200078eb8ff */
[----:B------:R-:W-:Y:S06]  /*13d0*/  BRA `(.L_x_15) ;  /* 0x0000000000207947 */ /* 0x000fec0003800000 */
.L_x_12:
[----:B------:R-:W-:-:S04]  /*13e0*/  LOP3.LUT R3, R4, 0x80000000, R3, 0x48, !PT ;  /* 0x8000000004037812 */ /* 0x000fc800078e4803 */
[----:B------:R-:W-:Y:S01]  /*13f0*/  LOP3.LUT R3, R3, 0x7f800000, RZ, 0xfc, !PT ;  /* 0x7f80000003037812 */ /* 0x000fe200078efcff */
[----:B------:R-:W-:Y:S06]  /*1400*/  BRA `(.L_x_15) ;  /* 0x0000000000147947 */ /* 0x000fec0003800000 */
.L_x_11:
[----:B------:R-:W-:Y:S01]  /*1410*/  LOP3.LUT R3, R4, 0x80000000, R3, 0x48, !PT ;  /* 0x8000000004037812 */ /* 0x000fe200078e4803 */
[----:B------:R-:W-:Y:S06]  /*1420*/  BRA `(.L_x_15) ;  /* 0x00000000000c7947 */ /* 0x000fec0003800000 */
.L_x_10:
[----:B------:R-:W0:Y:S01]  /*1430*/  MUFU.RSQ R3, -QNAN ;  /* 0xffc0000000037908 */ /* 0x000e220000001400 */
[----:B------:R-:W-:Y:S05]  /*1440*/  BRA `(.L_x_15) ;  /* 0x0000000000047947 */ /* 0x000fea0003800000 */
.L_x_9:
[----:B------:R-:W-:-:S07]  /*1450*/  FADD.FTZ R3, R3, R0 ;  /* 0x0000000003037221 */ /* 0x000fce0000010000 */
.L_x_15:
[----:B0-----:R-:W-:Y:S01]  /*1460*/  MOV R0, R3 ;  /* 0x0000000300007202 */ /* 0x001fe20000000f00 */
[----:B------:R-:W-:-:S04]  /*1470*/  HFMA2 R3, -RZ, RZ, 0, 0 ;  /* 0x00000000ff037431 */ /* 0x000fc800000001ff */
[----:B------:R-:W-:Y:S05]  /*1480*/  RET.REL.NODEC R2 `(_Z19calculateDifferencePfS_iS_) ;  /* 0xffffffe802dc7950 */ /* 0x000fea0003c3ffff */
.L_x_16:
[----:B------:R-:W-:-:S00]  /*1490*/  BRA `(.L_x_16) ;  /* 0xfffffffc00fc7947 */ /* 0x000fc0000383ffff */
[----:B------:R-:W-:-:S00]  /*14a0*/  NOP ;  /* 0x0000000000007918 */ /* 0x000fc00000000000 */
        /* <DEDUP_REMOVED lines=13> */
.L_x_111:


//--------------------- .text._Z13inflateMatrixPfi --------------------------
	.section	.text._Z13inflateMatrixPfi,"ax",@progbits
	.align	128
        .global         _Z13inflateMatrixPfi
        .type           _Z13inflateMatrixPfi,@function
        .size           _Z13inflateMatrixPfi,(.L_x_114 - _Z13inflateMatrixPfi)
        .other          _Z13inflateMatrixPfi,@"STO_CUDA_ENTRY STV_DEFAULT"
_Z13inflateMatrixPfi:
.text._Z13inflateMatrixPfi:
[----:B------:R-:W-:Y:S01]  /*0000*/  LDC R1, c[0x0][0x37c] ;  /* 0x0000df00ff017b82 */ /* 0x000fe20000000800 */
[----:B------:R-:W0:Y:S07]  /*0010*/  S2R R0, SR_TID.X ;  /* 0x0000000000007919 */ /* 0x000e2e0000002100 */
[----:B------:R-:W0:Y:S08]  /*0020*/  S2UR UR4, SR_CTAID.X ;  /* 0x00000000000479c3 */ /* 0x000e300000002500 */
[----:B------:R-:W0:Y:S08]  /*0030*/  LDC R5, c[0x0][0x360] ;  /* 0x0000d800ff057b82 */ /* 0x000e300000000800 */
[----:B------:R-:W1:Y:S01]  /*0040*/  LDC R4, c[0x0][0x388] ;  /* 0x0000e200ff047b82 */ /* 0x000e620000000800 */
[----:B0-----:R-:W-:Y:S01]  /*0050*/  IMAD R5, R5, UR4, R0 ;  /* 0x0000000405057c24 */ /* 0x001fe2000f8e0200 */
[----:B-1----:R-:W-:-:S04]  /*0060*/  ISETP.GE.AND P0, PT, R4, 0x1, PT ;  /* 0x000000010400780c */ /* 0x002fc80003f06270 */
[----:B------:R-:W-:-:S13]  /*0070*/  ISETP.GE.OR P0, PT, R5, R4, !P0 ;  /* 0x000000040500720c */ /* 0x000fda0004706670 */
[----:B------:R-:W-:Y:S05]  /*0080*/  @P0 EXIT ;  /* 0x000000000000094d */ /* 0x000fea0003800000 */
[C---:B------:R-:W-:Y:S01]  /*0090*/  ISETP.GE.U32.AND P1, PT, R4.reuse, 0x10, PT ;  /* 0x000000100400780c */ /* 0x040fe20003f26070 */
[----:B------:R-:W0:Y:S01]  /*00a0*/  LDCU.64 UR6, c[0x0][0x358] ;  /* 0x00006b00ff0677ac */ /* 0x000e220008000a00 */
[----:B------:R-:W-:Y:S01]  /*00b0*/  LOP3.LUT R22, R4, 0xf, RZ, 0xc0, !PT ;  /* 0x0000000f04167812 */ /* 0x000fe200078ec0ff */
[----:B------:R-:W-:Y:S02]  /*00c0*/  IMAD R5, R5, R4, RZ ;  /* 0x0000000405057224 */ /* 0x000fe400078e02ff */
[----:B------:R-:W-:Y:S01]  /*00d0*/  IMAD.MOV.U32 R0, RZ, RZ, RZ ;  /* 0x000000ffff007224 */ /* 0x000fe200078e00ff */
[----:B------:R-:W-:-:S07]  /*00e0*/  ISETP.NE.AND P0, PT, R22, RZ, PT ;  /* 0x000000ff1600720c */ /* 0x000fce0003f05270 */
[----:B------:R-:W-:Y:S06]  /*00f0*/  @!P1 BRA `(.L_x_17) ;  /* 0x0000000400349947 */ /* 0x000fec0003800000 */
[----:B------:R-:W1:Y:S01]  /*0100*/  LDCU.64 UR4, c[0x0][0x380] ;  /* 0x00007000ff0477ac */ /* 0x000e620008000a00 */
[----:B------:R-:W-:Y:S01]  /*0110*/  LOP3.LUT R0, R4, 0x7ffffff0, RZ, 0xc0, !PT ;  /* 0x7ffffff004007812 */ /* 0x000fe200078ec0ff */
[----:B------:R-:W-:-:S04]  /*0120*/  IMAD.MOV.U32 R6, RZ, RZ, R5 ;  /* 0x000000ffff067224 */ /* 0x000fc800078e0005 */
[----:B------:R-:W-:Y:S01]  /*0130*/  IMAD.MOV R7, RZ, RZ, -R0 ;  /* 0x000000ffff077224 */ /* 0x000fe200078e0a00 */
[----:B-1----:R-:W-:-:S04]  /*0140*/  UIADD3 UR4, UP0, UPT, UR4, 0x20, URZ ;  /* 0x0000002004047890 */ /* 0x002fc8000ff1e0ff */
[----:B------:R-:W-:-:S12]  /*0150*/  UIADD3.X UR5, UPT, UPT, URZ, UR5, URZ, UP0, !UPT ;  /* 0x00000005ff057290 */ /* 0x000fd800087fe4ff */
.L_x_18:
[----:B-1----:R-:W-:Y:S01]  /*0160*/  MOV R2, UR4 ;  /* 0x0000000400027c02 */ /* 0x002fe20008000f00 */
[----:B------:R-:W-:-:S04]  /*0170*/  IMAD.U32 R3, RZ, RZ, UR5 ;  /* 0x00000005ff037e24 */ /* 0x000fc8000f8e00ff */
[----:B------:R-:W-:-:S05]  /*0180*/  IMAD.WIDE R2, R6, 0x4, R2 ;  /* 0x0000000406027825 */ /* 0x000fca00078e0202 */
[----:B0-----:R-:W2:Y:S04]  /*0190*/  LDG.E R19, desc[UR6][R2.64+-0x20] ;  /* 0xffffe00602137981 */ /* 0x001ea8000c1e1900 */
[----:B------:R-:W3:Y:S04]  /*01a0*/  LDG.E R18, desc[UR6][R2.64+-0xc] ;  /* 0xfffff40602127981 */ /* 0x000ee8000c1e1900 */
        /* <DEDUP_REMOVED lines=14> */
[----:B------:R-:W-:-:S05]  /*0290*/  VIADD R7, R7, 0x10 ;  /* 0x0000001007077836 */ /* 0x000fca0000000000 */
[----:B------:R-:W-:Y:S02]  /*02a0*/  ISETP.NE.AND P1, PT, R7, RZ, PT ;  /* 0x000000ff0700720c */ /* 0x000fe40003f25270 */
[----:B------:R-:W-:Y:S01]  /*02b0*/  IADD3 R6, PT, PT, R6, 0x10, RZ ;  /* 0x0000001006067810 */ /* 0x000fe20007ffe0ff */
[----:B--2---:R-:W-:Y:S01]  /*02c0*/  FMUL R19, R19, R19 ;  /* 0x0000001313137220 */ /* 0x004fe20000400000 */
[----:B---3--:R-:W-:-:S04]  /*02d0*/  FMUL R18, R18, R18 ;  /* 0x0000001212127220 */ /* 0x008fc80000400000 */
[----:B------:R-:W-:Y:S01]  /*02e0*/  FMNMX R19, R19, 1.00000001504746621988e+30, PT ;  /* 0x7149f2ca13137809 */ /* 0x000fe20003800000 */
[----:B----4-:R-:W-:Y:S01]  /*02f0*/  FMUL R20, R20, R20 ;  /* 0x0000001414147220 */ /* 0x010fe20000400000 */
[----:B------:R-:W-:Y:S01]  /*0300*/  FMNMX R29, R18, 1.00000001504746621988e+30, PT ;  /* 0x7149f2ca121d7809 */ /* 0x000fe20003800000 */
[----:B-----5:R-:W-:Y:S01]  /*0310*/  FMUL R17, R17, R17 ;  /* 0x0000001111117220 */ /* 0x020fe20000400000 */
[----:B------:R-:W-:Y:S01]  /*0320*/  FMUL R14, R14, R14 ;  /* 0x0000000e0e0e7220 */ /* 0x000fe20000400000 */
[----:B------:R-:W-:Y:S01]  /*0330*/  FMUL R18, R13, R13 ;  /* 0x0000000d0d127220 */ /* 0x000fe20000400000 */
[----:B------:R-:W-:Y:S01]  /*0340*/  FMUL R16, R16, R16 ;  /* 0x0000001010107220 */ /* 0x000fe20000400000 */
[----:B------:R0:W-:Y:S01]  /*0350*/  STG.E desc[UR6][R2.64+-0x20], R19 ;  /* 0xffffe01302007986 */ /* 0x0001e2000c101906 */
[----:B------:R-:W-:Y:S01]  /*0360*/  FMUL R23, R21, R21 ;  /* 0x0000001515177220 */ /* 0x000fe20000400000 */
[----:B------:R-:W-:Y:S02]  /*0370*/  FMNMX R21, R20, 1.00000001504746621988e+30, PT ;  /* 0x7149f2ca14157809 */ /* 0x000fe40003800000 */
[----:B------:R-:W-:Y:S01]  /*0380*/  FMNMX R17, R17, 1.00000001504746621988e+30, PT ;  /* 0x7149f2ca11117809 */ /* 0x000fe20003800000 */
[----:B------:R-:W-:Y:S01]  /*0390*/  FMUL R20, R15, R15 ;  /* 0x0000000f0f147220 */ /* 0x000fe20000400000 */
[----:B------:R-:W-:-:S02]  /*03a0*/  FMNMX R13, R14, 1.00000001504746621988e+30, PT ;  /* 0x7149f2ca0e0d7809 */ /* 0x000fc40003800000 */
[----:B------:R-:W-:Y:S01]  /*03b0*/  FMNMX R15, R18, 1.00000001504746621988e+30, PT ;  /* 0x7149f2ca120f7809 */ /* 0x000fe20003800000 */
[----:B------:R-:W-:Y:S01]  /*03c0*/  FMUL R24, R24, R24 ;  /* 0x0000001818187220 */ /* 0x000fe20000400000 */
[----:B0-----:R-:W-:Y:S01]  /*03d0*/  FMNMX R19, R16, 1.00000001504746621988e+30, PT ;  /* 0x7149f2ca10137809 */ /* 0x001fe20003800000 */
[----:B------:R-:W-:Y:S01]  /*03e0*/  FMUL R26, R25, R25 ;  /* 0x00000019191a7220 */ /* 0x000fe20000400000 */
[----:B------:R-:W-:Y:S01]  /*03f0*/  FMUL R12, R12, R12 ;  /* 0x0000000c0c0c7220 */ /* 0x000fe20000400000 */
[----:B------:R-:W-:Y:S01]  /*0400*/  FMUL R14, R9, R9 ;  /* 0x00000009090e7220 */ /* 0x000fe20000400000 */
[----:B------:R-:W-:Y:S01]  /*0410*/  FMUL R8, R8, R8 ;  /* 0x0000000808087220 */ /* 0x000fe20000400000 */
[----:B------:R-:W-:Y:S01]  /*0420*/  FMUL R16, R11, R11 ;  /* 0x0000000b0b107220 */ /* 0x000fe20000400000 */
[----:B------:R-:W-:Y:S01]  /*0430*/  FMUL R10, R10, R10 ;  /* 0x0000000a0a0a7220 */ /* 0x000fe20000400000 */
[----:B------:R0:W-:Y:S01]  /*0440*/  STG.E desc[UR6][R2.64+-0x1c], R21 ;  /* 0xffffe41502007986 */ /* 0x0001e2000c101906 */
[----:B------:R-:W-:-:S02]  /*0450*/  FMNMX R23, R23, 1.00000001504746621988e+30, PT ;  /* 0x7149f2ca17177809 */ /* 0x000fc40003800000 */
[----:B------:R-:W-:Y:S01]  /*0460*/  FMNMX R25, R24, 1.00000001504746621988e+30, PT ;  /* 0x7149f2ca18197809 */ /* 0x000fe20003800000 */
[----:B------:R1:W-:Y:S01]  /*0470*/  STG.E desc[UR6][R2.64+-0x8], R17 ;  /* 0xfffff81102007986 */ /* 0x0003e2000c101906 */
[----:B------:R-:W-:Y:S02]  /*0480*/  FMNMX R27, R26, 1.00000001504746621988e+30, PT ;  /* 0x7149f2ca1a1b7809 */ /* 0x000fe40003800000 */
[----:B------:R-:W-:Y:S01]  /*0490*/  FMNMX R9, R12, 1.00000001504746621988e+30, PT ;  /* 0x7149f2ca0c097809 */ /* 0x000fe20003800000 */
[----:B------:R2:W-:Y:S01]  /*04a0*/  STG.E desc[UR6][R2.64+-0x4], R13 ;  /* 0xfffffc0d02007986 */ /* 0x0005e2000c101906 */
[----:B------:R-:W-:-:S03]  /*04b0*/  FMNMX R11, R14, 1.00000001504746621988e+30, PT ;  /* 0x7149f2ca0e0b7809 */ /* 0x000fc60003800000 */
[----:B------:R3:W-:Y:S01]  /*04c0*/  STG.E desc[UR6][R2.64], R15 ;  /* 0x0000000f02007986 */ /* 0x0007e2000c101906 */
[----:B0-----:R-:W-:Y:S02]  /*04d0*/  FMNMX R21, R20, 1.00000001504746621988e+30, PT ;  /* 0x7149f2ca14157809 */ /* 0x001fe40003800000 */
[----:B-1----:R-:W-:Y:S02]  /*04e0*/  FMNMX R17, R10, 1.00000001504746621988e+30, PT ;  /* 0x7149f2ca0a117809 */ /* 0x002fe40003800000 */
[----:B--2---:R-:W-:Y:S02]  /*04f0*/  FMNMX R13, R8, 1.00000001504746621988e+30, PT ;  /* 0x7149f2ca080d7809 */ /* 0x004fe40003800000 */
[----:B---3--:R-:W-:Y:S01]  /*0500*/  FMNMX R15, R16, 1.00000001504746621988e+30, PT ;  /* 0x7149f2ca100f7809 */ /* 0x008fe20003800000 */
[----:B------:R1:W-:Y:S04]  /*0510*/  STG.E desc[UR6][R2.64+-0x18], R23 ;  /* 0xffffe81702007986 */ /* 0x0003e8000c101906 */
        /* <DEDUP_REMOVED lines=9> */
[----:B------:R1:W-:Y:S01]  /*05b0*/  STG.E desc[UR6][R2.64+0x1c], R17 ;  /* 0x00001c1102007986 */ /* 0x0003e2000c101906 */
[----:B------:R-:W-:Y:S05]  /*05c0*/  @P1 BRA `(.L_x_18) ;  /* 0xfffffff800e41947 */ /* 0x000fea000383ffff */
.L_x_17:
[----:B0-----:R-:W-:Y:S05]  /*05d0*/  @!P0 EXIT ;  /* 0x000000000000894d */ /* 0x001fea0003800000 */
[----:B------:R-:W-:Y:S02]  /*05e0*/  ISETP.GE.U32.AND P0, PT, R22, 0x8, PT ;  /* 0x000000081600780c */ /* 0x000fe40003f06070 */
[----:B------:R-:W-:-:S04]  /*05f0*/  LOP3.LUT R16, R4, 0x7, RZ, 0xc0, !PT ;  /* 0x0000000704107812 */ /* 0x000fc800078ec0ff */
[----:B------:R-:W-:-:S07]  /*0600*/  ISETP.NE.AND P1, PT, R16, RZ, PT ;  /* 0x000000ff1000720c */ /* 0x000fce0003f25270 */
[----:B------:R-:W-:Y:S06]  /*0610*/  @!P0 BRA `(.L_x_19) ;  /* 0x0000000000908947 */ /* 0x000fec0003800000 */
[----:B-1----:R-:W0:Y:S01]  /*0620*/  LDC.64 R2, c[0x0][0x380] ;  /* 0x0000e000ff027b82 */ /* 0x002e220000000a00 */
[----:B------:R-:W-:-:S04]  /*0630*/  IMAD.IADD R7, R5, 0x1, R0 ;  /* 0x0000000105077824 */ /* 0x000fc800078e0200 */
[----:B0-----:R-:W-:-:S05]  /*0640*/  IMAD.WIDE R2, R7, 0x4, R2 ;  /* 0x0000000407027825 */ /* 0x001fca00078e0202 */
[----:B------:R-:W2:Y:S04]  /*0650*/  LDG.E R6, desc[UR6][R2.64] ;  /* 0x0000000602067981 */ /* 0x000ea8000c1e1900 */
[----:B------:R-:W3:Y:S04]  /*0660*/  LDG.E R7, desc[UR6][R2.64+0x4] ;  /* 0x0000040602077981 */ /* 0x000ee8000c1e1900 */
[----:B------:R-:W4:Y:S04]  /*0670*/  LDG.E R9, desc[UR6][R2.64+0x8] ;  /* 0x0000080602097981 */ /* 0x000f28000c1e1900 */
[----:B------:R-:W5:Y:S04]  /*0680*/  LDG.E R12, desc[UR6][R2.64+0xc] ;  /* 0x00000c06020c7981 */ /* 0x000f68000c1e1900 */
[----:B------:R-:W5:Y:S04]  /*0690*/  LDG.E R13, desc[UR6][R2.64+0x10] ;  /* 0x00001006020d7981 */ /* 0x000f68000c1e1900 */
[----:B------:R-:W5:Y:S04]  /*06a0*/  LDG.E R14, desc[UR6][R2.64+0x14] ;  /* 0x00001406020e7981 */ /* 0x000f68000c1e1900 */
[----:B------:R-:W5:Y:S04]  /*06b0*/  LDG.E R15, desc[UR6][R2.64+0x18] ;  /* 0x00001806020f7981 */ /* 0x000f68000c1e1900 */
[----:B------:R-:W5:Y:S01]  /*06c0*/  LDG.E R17, desc[UR6][R2.64+0x1c] ;  /* 0x00001c0602117981 */ /* 0x000f62000c1e1900 */
[----:B------:R-:W-:-:S02]  /*06d0*/  VIADD R0, R0, 0x8 ;  /* 0x0000000800007836 */ /* 0x000fc40000000000 */
[----:B--2---:R-:W-:Y:S01]  /*06e0*/  FMUL R6, R6, R6 ;  /* 0x0000000606067220 */ /* 0x004fe20000400000 */
[----:B---3--:R-:W-:-:S04]  /*06f0*/  FMUL R8, R7, R7 ;  /* 0x0000000707087220 */ /* 0x008fc80000400000 */
[----:B------:R-:W-:Y:S01]  /*0700*/  FMNMX R7, R6, 1.00000001504746621988e+30, PT ;  /* 0x7149f2ca06077809 */ /* 0x000fe20003800000 */
[----:B----4-:R-:W-:Y:S01]  /*0710*/  FMUL R10, R9, R9 ;  /* 0x00000009090a7220 */ /* 0x010fe20000400000 */
[----:B------:R-:W-:-:S03]  /*0720*/  FMNMX R9, R8, 1.00000001504746621988e+30, PT ;  /* 0x7149f2ca08097809 */ /* 0x000fc60003800000 */
[----:B------:R0:W-:Y:S01]  /*0730*/  STG.E desc[UR6][R2.64], R7 ;  /* 0x0000000702007986 */ /* 0x0001e2000c101906 */
[----:B-----5:R-:W-:Y:S01]  /*0740*/  FMUL R12, R12, R12 ;  /* 0x0000000c0c0c7220 */ /* 0x020fe20000400000 */
[----:B------:R-:W-:Y:S02]  /*0750*/  FMNMX R11, R10, 1.00000001504746621988e+30, PT ;  /* 0x7149f2ca0a0b7809 */ /* 0x000fe40003800000 */
[----:B------:R1:W-:Y:S01]  /*0760*/  STG.E desc[UR6][R2.64+0x4], R9 ;  /* 0x0000040902007986 */ /* 0x0003e2000c101906 */
[----:B------:R-:W-:Y:S01]  /*0770*/  FMUL R6, R13, R13 ;  /* 0x0000000d0d067220 */ /* 0x000fe20000400000 */
[----:B------:R-:W-:Y:S02]  /*0780*/  FMNMX R13, R12, 1.00000001504746621988e+30, PT ;  /* 0x7149f2ca0c0d7809 */ /* 0x000fe40003800000 */
[----:B------:R2:W-:Y:S01]  /*0790*/  STG.E desc[UR6][R2.64+0x8], R11 ;  /* 0x0000080b02007986 */ /* 0x0005e2000c101906 */
[----:B------:R-:W-:-:S03]  /*07a0*/  FMUL R14, R14, R14 ;  /* 0x0000000e0e0e7220 */ /* 0x000fc60000400000 */
[----:B------:R2:W-:Y:S01]  /*07b0*/  STG.E desc[UR6][R2.64+0xc], R13 ;  /* 0x00000c0d02007986 */ /* 0x0005e2000c101906 */
[----:B------:R-:W-:Y:S01]  /*07c0*/  FMUL R8, R15, R15 ;  /* 0x0000000f0f087220 */ /* 0x000fe20000400000 */
[----:B------:R-:W-:Y:S01]  /*07d0*/  FMNMX R15, R6, 1.00000001504746621988e+30, PT ;  /* 0x7149f2ca060f7809 */ /* 0x000fe20003800000 */
[----:B------:R-:W-:Y:S01]  /*07e0*/  FMUL R10, R17, R17 ;  /* 0x00000011110a7220 */ /* 0x000fe20000400000 */
[----:B------:R-:W-:-:S03]  /*07f0*/  FMNMX R17, R14, 1.00000001504746621988e+30, PT ;  /* 0x7149f2ca0e117809 */ /* 0x000fc60003800000 */
[----:B------:R2:W-:Y:S01]  /*0800*/  STG.E desc[UR6][R2.64+0x10], R15 ;  /* 0x0000100f02007986 */ /* 0x0005e2000c101906 */
[----:B0-----:R-:W-:Y:S02]  /*0810*/  FMNMX R7, R8, 1.00000001504746621988e+30, PT ;  /* 0x7149f2ca08077809 */ /* 0x001fe40003800000 */
[----:B-1----:R-:W-:Y:S01]  /*0820*/  FMNMX R9, R10, 1.00000001504746621988e+30, PT ;  /* 0x7149f2ca0a097809 */ /* 0x002fe20003800000 */
[----:B------:R2:W-:Y:S04]  /*0830*/  STG.E desc[UR6][R2.64+0x14], R17 ;  /* 0x0000141102007986 */ /* 0x0005e8000c101906 */
[----:B------:R2:W-:Y:S04]  /*0840*/  STG.E desc[UR6][R2.64+0x18], R7 ;  /* 0x0000180702007986 */ /* 0x0005e8000c101906 */
[----:B------:R2:W-:Y:S02]  /*0850*/  STG.E desc[UR6][R2.64+0x1c], R9 ;  /* 0x00001c0902007986 */ /* 0x0005e4000c101906 */
.L_x_19:
[----:B------:R-:W-:Y:S05]  /*0860*/  @!P1 EXIT ;  /* 0x000000000000994d */ /* 0x000fea0003800000 */
[----:B------:R-:W-:Y:S02]  /*0870*/  ISETP.GE.U32.AND P0, PT, R16, 0x4, PT ;  /* 0x000000041000780c */ /* 0x000fe40003f06070 */
[----:B------:R-:W-:-:S04]  /*0880*/  LOP3.LUT R4, R4, 0x3, RZ, 0xc0, !PT ;  /* 0x0000000304047812 */ /* 0x000fc800078ec0ff */
[----:B------:R-:W-:-:S07]  /*0890*/  ISETP.NE.AND P1, PT, R4, RZ, PT ;  /* 0x000000ff0400720c */ /* 0x000fce0003f25270 */
[----:B------:R-:W-:Y:S06]  /*08a0*/  @!P0 BRA `(.L_x_20) ;  /* 0x0000000000508947 */ /* 0x000fec0003800000 */
[----:B-12---:R-:W0:Y:S01]  /*08b0*/  LDC.64 R2, c[0x0][0x380] ;  /* 0x0000e000ff027b82 */ /* 0x006e220000000a00 */
[----:B------:R-:W-:-:S05]  /*08c0*/  IADD3 R7, PT, PT, R5, R0, RZ ;  /* 0x0000000005077210 */ /* 0x000fca0007ffe0ff */
[----:B0-----:R-:W-:-:S05]  /*08d0*/  IMAD.WIDE R2, R7, 0x4, R2 ;  /* 0x0000000407027825 */ /* 0x001fca00078e0202 */
[----:B------:R-:W2:Y:S04]  /*08e0*/  LDG.E R6, desc[UR6][R2.64] ;  /* 0x0000000602067981 */ /* 0x000ea8000c1e1900 */
[----:B------:R-:W3:Y:S04]  /*08f0*/  LDG.E R7, desc[UR6][R2.64+0x4] ;  /* 0x0000040602077981 */ /* 0x000ee8000c1e1900 */
[----:B------:R-:W4:Y:S04]  /*0900*/  LDG.E R9, desc[UR6][R2.64+0x8] ;  /* 0x0000080602097981 */ /* 0x000f28000c1e1900 */
        /* <DEDUP_REMOVED lines=10> */
[----:B------:R0:W-:Y:S02]  /*09b0*/  STG.E desc[UR6][R2.64+0x4], R9 ;  /* 0x0000040902007986 */ /* 0x0001e4000c101906 */
[----:B------:R-:W-:Y:S02]  /*09c0*/  FMNMX R13, R12, 1.00000001504746621988e+30, PT ;  /* 0x7149f2ca0c0d7809 */ /* 0x000fe40003800000 */
[----:B------:R0:W-:Y:S04]  /*09d0*/  STG.E desc[UR6][R2.64+0x8], R11 ;  /* 0x0000080b02007986 */ /* 0x0001e8000c101906 */
[----:B------:R0:W-:Y:S02]  /*09e0*/  STG.E desc[UR6][R2.64+0xc], R13 ;  /* 0x00000c0d02007986 */ /* 0x0001e4000c101906 */
.L_x_20:
[----:B------:R-:W-:Y:S05]  /*09f0*/  @!P1 EXIT ;  /* 0x000000000000994d */ /* 0x000fea0003800000 */
[----:B0-2---:R-:W0:Y:S01]  /*0a00*/  LDC.64 R6, c[0x0][0x380] ;  /* 0x0000e000ff067b82 */ /* 0x005e220000000a00 */
[----:B------:R-:W-:Y:S01]  /*0a10*/  IMAD.IADD R5, R5, 0x1, R0 ;  /* 0x0000000105057824 */ /* 0x000fe200078e0200 */
[----:B------:R-:W-:-:S07]  /*0a20*/  IADD3 R4, PT, PT, -R4, RZ, RZ ;  /* 0x000000ff04047210 */ /* 0x000fce0007ffe1ff */
.L_x_21:
[----:B012---:R-:W-:-:S05]  /*0a30*/  IMAD.WIDE R2, R5, 0x4, R6 ;  /* 0x0000000405027825 */ /* 0x007fca00078e0206 */
[----:B------:R-:W2:Y:S01]  /*0a40*/  LDG.E R0, desc[UR6][R2.64] ;  /* 0x0000000602007981 */ /* 0x000ea2000c1e1900 */
[----:B------:R-:W-:Y:S01]  /*0a50*/  VIADD R4, R4, 0x1 ;  /* 0x0000000104047836 */ /* 0x000fe20000000000 */
[----:B------:R-:W-:-:S04]  /*0a60*/  IADD3 R5, PT, PT, R5, 0x1, RZ ;  /* 0x0000000105057810 */ /* 0x000fc80007ffe0ff */
[----:B------:R-:W-:Y:S01]  /*0a70*/  ISETP.NE.AND P0, PT, R4, RZ, PT ;  /* 0x000000ff0400720c */ /* 0x000fe20003f05270 */
[----:B--2---:R-:W-:-:S05]  /*0a80*/  FMUL R0, R0, R0 ;  /* 0x0000000000007220 */ /* 0x004fca0000400000 */
[----:B------:R-:W-:-:S05]  /*0a90*/  FMNMX R9, R0, 1.00000001504746621988e+30, PT ;  /* 0x7149f2ca00097809 */ /* 0x000fca0003800000 */
[----:B------:R2:W-:Y:S02]  /*0aa0*/  STG.E desc[UR6][R2.64], R9 ;  /* 0x0000000902007986 */ /* 0x0005e4000c101906 */
[----:B------:R-:W-:Y:S05]  /*0ab0*/  @P0 BRA `(.L_x_21) ;  /* 0xfffffffc00dc0947 */ /* 0x000fea000383ffff */
[----:B------:R-:W-:Y:S05]  /*0ac0*/  EXIT ;  /* 0x000000000000794d */ /* 0x000fea0003800000 */
.L_x_22:
        /* <DEDUP_REMOVED lines=11> */
.L_x_114:


//--------------------- .text._Z12expandMatrixPfS_i --------------------------
	.section	.text._Z12expandMatrixPfS_i,"ax",@progbits
	.align	128
        .global         _Z12expandMatrixPfS_i
        .type           _Z12expandMatrixPfS_i,@function
        .size           _Z12expandMatrixPfS_i,(.L_x_115 - _Z12expandMatrixPfS_i)
        .other          _Z12expandMatrixPfS_i,@"STO_CUDA_ENTRY STV_DEFAULT"
_Z12expandMatrixPfS_i:
.text._Z12expandMatrixPfS_i:
        /* <DEDUP_REMOVED lines=9> */
[C---:B------:R-:W-:Y:S01]  /*0090*/  IADD3 R2, PT, PT, R5.reuse, -0x1, RZ ;  /* 0xffffffff05027810 */ /* 0x040fe20007ffe0ff */
[----:B------:R-:W0:Y:S01]  /*00a0*/  LDCU.64 UR4, c[0x0][0x358] ;  /* 0x00006b00ff0477ac */ /* 0x000e220008000a00 */
[C---:B------:R-:W-:Y:S02]  /*00b0*/  LOP3.LUT R3, R5.reuse, 0x7, RZ, 0xc0, !PT ;  /* 0x0000000705037812 */ /* 0x040fe400078ec0ff */
[----:B------:R-:W-:Y:S02]  /*00c0*/  ISETP.GE.U32.AND P0, PT, R2, 0x7, PT ;  /* 0x000000070200780c */ /* 0x000fe40003f06070 */
[C---:B------:R-:W-:Y:S02]  /*00d0*/  LOP3.LUT R2, R5.reuse, 0x7ffffff8, RZ, 0xc0, !PT ;  /* 0x7ffffff805027812 */ /* 0x040fe400078ec0ff */
[----:B------:R-:W-:Y:S01]  /*00e0*/  LOP3.LUT R4, R5, 0x3, RZ, 0xc0, !PT ;  /* 0x0000000305047812 */ /* 0x000fe200078ec0ff */
[----:B------:R-:W-:Y:S01]  /*00f0*/  HFMA2 R5, -RZ, RZ, 0, 0 ;  /* 0x00000000ff057431 */ /* 0x000fe200000001ff */
[----:B------:R-:W-:-:S07]  /*0100*/  IADD3 R6, PT, PT, -R2, RZ, RZ ;  /* 0x000000ff02067210 */ /* 0x000fce0007ffe1ff */
.L_x_27:
[----:B-1----:R-:W-:Y:S02]  /*0110*/  MOV R18, RZ ;  /* 0x000000ff00127202 */ /* 0x002fe40000000f00 */
[----:B------:R-:W-:Y:S01]  /*0120*/  MOV R7, RZ ;  /* 0x000000ff00077202 */ /* 0x000fe20000000f00 */
[----:B------:R-:W-:Y:S06]  /*0130*/  @!P0 BRA `(.L_x_23) ;  /* 0x0000000400088947 */ /* 0x000fec0003800000 */
[----:B------:R-:W1:Y:S01]  /*0140*/  LDC R8, c[0x0][0x390] ;  /* 0x0000e400ff087b82 */ /* 0x000e620000000800 */
[----:B------:R-:W-:Y:S02]  /*0150*/  MOV R18, RZ ;  /* 0x000000ff00127202 */ /* 0x000fe40000000f00 */
[----:B------:R-:W-:Y:S02]  /*0160*/  MOV R7, R0 ;  /* 0x0000000000077202 */ /* 0x000fe40000000f00 */
[-C--:B------:R-:W-:Y:S02]  /*0170*/  MOV R11, R5.reuse ;  /* 0x00000005000b7202 */ /* 0x080fe40000000f00 */
[----:B------:R-:W-:Y:S02]  /*0180*/  MOV R10, R6 ;  /* 0x00000006000a7202 */ /* 0x000fe40000000f00 */
[----:B-1----:R-:W-:Y:S01]  /*0190*/  IADD3 R9, PT, PT, R5, R8, RZ ;  /* 0x0000000805097210 */ /* 0x002fe20007ffe0ff */
[C-C-:B------:R-:W-:Y:S01]  /*01a0*/  IMAD R21, R8.reuse, 0x3, R5.reuse ;  /* 0x0000000308157824 */ /* 0x140fe200078e0205 */
[CC--:B------:R-:W-:Y:S01]  /*01b0*/  LEA R19, R8.reuse, R5.reuse, 0x1 ;  /* 0x0000000508137211 */ /* 0x0c0fe200078e08ff */
[C-C-:B------:R-:W-:Y:S01]  /*01c0*/  IMAD R25, R8.reuse, 0x5, R5.reuse ;  /* 0x0000000508197824 */ /* 0x140fe200078e0205 */
[C---:B------:R-:W-:Y:S01]  /*01d0*/  LEA R23, R8.reuse, R5, 0x2 ;  /* 0x0000000508177211 */ /* 0x040fe200078e10ff */
[----:B------:R-:W-:-:S02]  /*01e0*/  IMAD R27, R8, 0x6, R5 ;  /* 0x00000006081b7824 */ /* 0x000fc400078e0205 */
[----:B------:R-:W-:-:S07]  /*01f0*/  IMAD R29, R8, 0x7, R5 ;  /* 0x00000007081d7824 */ /* 0x000fce00078e0205 */
.L_x_24:
[----:B------:R-:W1:Y:S02]  /*0200*/  LDC.64 R12, c[0x0][0x380] ;  /* 0x0000e000ff0c7b82 */ /* 0x000e640000000a00 */
[----:B-1----:R-:W-:-:S04]  /*0210*/  IMAD.WIDE.U32 R14, R11, 0x4, R12 ;  /* 0x000000040b0e7825 */ /* 0x002fc800078e000c */
[----:B------:R-:W-:Y:S02]  /*0220*/  IMAD.WIDE R16, R7, 0x4, R12 ;  /* 0x0000000407107825 */ /* 0x000fe400078e020c */
[----:B0-----:R-:W2:Y:S04]  /*0230*/  LDG.E R15, desc[UR4][R14.64] ;  /* 0x000000040e0f7981 */ /* 0x001ea8000c1e1900 */
[----:B------:R0:W2:Y:S02]  /*0240*/  LDG.E R20, desc[UR4][R16.64] ;  /* 0x0000000410147981 */ /* 0x0000a4000c1e1900 */
[----:B0-----:R-:W-:-:S04]  /*0250*/  IMAD.WIDE.U32 R16, R8, 0x4, R16 ;  /* 0x0000000408107825 */ /* 0x001fc800078e0010 */
[----:B--2---:R-:W-:Y:S01]  /*0260*/  FFMA R18, R20, R15, R18 ;  /* 0x0000000f14127223 */ /* 0x004fe20000000012 */
[----:B------:R-:W-:Y:S01]  /*0270*/  IMAD.WIDE.U32 R14, R9, 0x4, R12 ;  /* 0x00000004090e7825 */ /* 0x000fe200078e000c */
[----:B------:R0:W2:Y:S04]  /*0280*/  LDG.E R20, desc[UR4][R16.64] ;  /* 0x0000000410147981 */ /* 0x0000a8000c1e1900 */
[----:B------:R1:W2:Y:S01]  /*0290*/  LDG.E R22, desc[UR4][R14.64] ;  /* 0x000000040e167981 */ /* 0x0002a2000c1e1900 */
[----:B0-----:R-:W-:-:S04]  /*02a0*/  IMAD.WIDE.U32 R16, R8, 0x4, R16 ;  /* 0x0000000408107825 */ /* 0x001fc800078e0010 */
[----:B-1----:R-:W-:Y:S01]  /*02b0*/  IMAD.WIDE.U32 R14, R19, 0x4, R12 ;  /* 0x00000004130e7825 */ /* 0x002fe200078e000c */
[----:B------:R0:W3:Y:S04]  /*02c0*/  LDG.E R24, desc[UR4][R16.64] ;  /* 0x0000000410187981 */ /* 0x0000e8000c1e1900 */
[----:B------:R1:W3:Y:S01]  /*02d0*/  LDG.E R26, desc[UR4][R14.64] ;  /* 0x000000040e1a7981 */ /* 0x0002e2000c1e1900 */
[----:B0-----:R-:W-:-:S04]  /*02e0*/  IMAD.WIDE.U32 R16, R8, 0x4, R16 ;  /* 0x0000000408107825 */ /* 0x001fc800078e0010 */
[----:B-1----:R-:W-:-:S04]  /*02f0*/  IMAD.WIDE.U32 R14, R21, 0x4, R12 ;  /* 0x00000004150e7825 */ /* 0x002fc800078e000c */
[----:B--2---:R-:W-:Y:S02]  /*0300*/  FFMA R18, R20, R22, R18 ;  /* 0x0000001614127223 */ /* 0x004fe40000000012 */
[----:B------:R0:W2:Y:S04]  /*0310*/  LDG.E R22, desc[UR4][R14.64] ;  /* 0x000000040e167981 */ /* 0x0000a8000c1e1900 */
[----:B------:R1:W2:Y:S01]  /*0320*/  LDG.E R20, desc[UR4][R16.64] ;  /* 0x0000000410147981 */ /* 0x0002a2000c1e1900 */
[----:B0-----:R-:W-:-:S04]  /*0330*/  IMAD.WIDE.U32 R14, R23, 0x4, R12 ;  /* 0x00000004170e7825 */ /* 0x001fc800078e000c */
[----:B-1----:R-:W-:-:S04]  /*0340*/  IMAD.WIDE.U32 R16, R8, 0x4, R16 ;  /* 0x0000000408107825 */ /* 0x002fc800078e0010 */
[----:B---3--:R-:W-:Y:S02]  /*0350*/  FFMA R18, R24, R26, R18 ;  /* 0x0000001a18127223 */ /* 0x008fe40000000012 */
        /* <DEDUP_REMOVED lines=10> */
[----:B------:R0:W3:Y:S01]  /*0400*/  LDG.E R26, desc[UR4][R14.64] ;  /* 0x000000040e1a7981 */ /* 0x0000e2000c1e1900 */
[----:B------:R-:W-:-:S03]  /*0410*/  IMAD.WIDE.U32 R12, R29, 0x4, R12 ;  /* 0x000000041d0c7825 */ /* 0x000fc600078e000c */
[----:B------:R-:W3:Y:S04]  /*0420*/  LDG.E R24, desc[UR4][R16.64] ;  /* 0x0000000410187981 */ /* 0x000ee8000c1e1900 */
[----:B------:R-:W4:Y:S01]  /*0430*/  LDG.E R13, desc[UR4][R12.64] ;  /* 0x000000040c0d7981 */ /* 0x000f22000c1e1900 */
[----:B0-----:R-:W-:-:S05]  /*0440*/  IMAD.WIDE.U32 R14, R8, 0x4, R14 ;  /* 0x00000004080e7825 */ /* 0x001fca00078e000e */
[----:B------:R-:W4:Y:S01]  /*0450*/  LDG.E R28, desc[UR4][R14.64] ;  /* 0x000000040e1c7981 */ /* 0x000f22000c1e1900 */
[----:B------:R-:W-:-:S04]  /*0460*/  IADD3 R10, PT, PT, R10, 0x8, RZ ;  /* 0x000000080a0a7810 */ /* 0x000fc80007ffe0ff */
[----:B------:R-:W-:Y:S02]  /*0470*/  ISETP.NE.AND P1, PT, R10, RZ, PT ;  /* 0x000000ff0a00720c */ /* 0x000fe40003f25270 */
[C---:B------:R-:W-:Y:S02]  /*0480*/  LEA R11, R8.reuse, R11, 0x3 ;  /* 0x0000000b080b7211 */ /* 0x040fe400078e18ff */
[C---:B------:R-:W-:Y:S02]  /*0490*/  LEA R7, R8.reuse, R7, 0x3 ;  /* 0x0000000708077211 */ /* 0x040fe400078e18ff */
[C---:B------:R-:W-:Y:S02]  /*04a0*/  LEA R9, R8.reuse, R9, 0x3 ;  /* 0x0000000908097211 */ /* 0x040fe400078e18ff */
[C---:B------:R-:W-:Y:S02]  /*04b0*/  LEA R19, R8.reuse, R19, 0x3 ;  /* 0x0000001308137211 */ /* 0x040fe400078e18ff */
[----:B------:R-:W-:-:S02]  /*04c0*/  LEA R21, R8, R21, 0x3 ;  /* 0x0000001508157211 */ /* 0x000fc400078e18ff */
[C---:B------:R-:W-:Y:S02]  /*04d0*/  LEA R23, R8.reuse, R23, 0x3 ;  /* 0x0000001708177211 */ /* 0x040fe400078e18ff */
[C---:B------:R-:W-:Y:S02]  /*04e0*/  LEA R25, R8.reuse, R25, 0x3 ;  /* 0x0000001908197211 */ /* 0x040fe400078e18ff */
[C---:B------:R-:W-:Y:S02]  /*04f0*/  LEA R27, R8.reuse, R27, 0x3 ;  /* 0x0000001b081b7211 */ /* 0x040fe400078e18ff */
[----:B------:R-:W-:Y:S01]  /*0500*/  LEA R29, R8, R29, 0x3 ;  /* 0x0000001d081d7211 */ /* 0x000fe200078e18ff */
[----:B--2---:R-:W-:-:S04]  /*0510*/  FFMA R18, R20, R22, R18 ;  /* 0x0000001614127223 */ /* 0x004fc80000000012 */
[----:B---3--:R-:W-:-:S04]  /*0520*/  FFMA R18, R26, R24, R18 ;  /* 0x000000181a127223 */ /* 0x008fc80000000012 */
[----:B----4-:R-:W-:Y:S01]  /*0530*/  FFMA R18, R28, R13, R18 ;  /* 0x0000000d1c127223 */ /* 0x010fe20000000012 */
[----:B------:R-:W-:Y:S06]  /*0540*/  @P1 BRA `(.L_x_24) ;  /* 0xfffffffc002c1947 */ /* 0x000fec000383ffff */
[----:B------:R-:W-:-:S07]  /*0550*/  MOV R7, R2 ;  /* 0x0000000200077202 */ /* 0x000fce0000000f00 */
.L_x_23:
[----:B------:R-:W-:-:S13]  /*0560*/  ISETP.NE.AND P1, PT, R3, RZ, PT ;  /* 0x000000ff0300720c */ /* 0x000fda0003f25270 */
[----:B------:R-:W-:Y:S05]  /*0570*/  @!P1 BRA `(.L_x_25) ;  /* 0x0000000000ec9947 */ /* 0x000fea0003800000 */
[----:B------:R-:W-:Y:S02]  /*0580*/  IADD3 R8, PT, PT, R3, -0x1, RZ ;  /* 0xffffffff03087810 */ /* 0x000fe40007ffe0ff */
[----:B------:R-:W-:Y:S02]  /*0590*/  ISETP.NE.AND P2, PT, R4, RZ, PT ;  /* 0x000000ff0400720c */ /* 0x000fe40003f45270 */
[----:B------:R-:W-:-:S13]  /*05a0*/  ISETP.GE.U32.AND P1, PT, R8, 0x3, PT ;  /* 0x000000030800780c */ /* 0x000fda0003f26070 */
[----:B------:R-:W-:Y:S05]  /*05b0*/  @!P1 BRA `(.L_x_26) ;  /* 0x0000000000709947 */ /* 0x000fea0003800000 */
[----:B------:R-:W1:Y:S08]  /*05c0*/  LDC R23, c[0x0][0x390] ;  /* 0x0000e400ff177b82 */ /* 0x000e700000000800 */
[----:B------:R-:W2:Y:S01]  /*05d0*/  LDC.64 R8, c[0x0][0x380] ;  /* 0x0000e000ff087b82 */ /* 0x000ea20000000a00 */
[CC--:B-1----:R-:W-:Y:S02]  /*05e0*/  IMAD R21, R7.reuse, R23.reuse, R0 ;  /* 0x0000001707157224 */ /* 0x0c2fe400078e0200 */
[----:B------:R-:W-:-:S05]  /*05f0*/  IMAD R24, R7, R23, R5 ;  /* 0x0000001707187224 */ /* 0x000fca00078e0205 */
[----:B------:R-:W-:Y:S01]  /*0600*/  IADD3 R12, PT, PT, R24, R23, RZ ;  /* 0x00000017180c7210 */ /* 0x000fe20007ffe0ff */
[----:B--2---:R-:W-:-:S04]  /*0610*/  IMAD.WIDE R20, R21, 0x4, R8 ;  /* 0x0000000415147825 */ /* 0x004fc800078e0208 */
[----:B------:R-:W-:-:S04]  /*0620*/  IMAD.WIDE.U32 R24, R24, 0x4, R8 ;  /* 0x0000000418187825 */ /* 0x000fc800078e0008 */
[C---:B------:R-:W-:Y:S01]  /*0630*/  IMAD.WIDE.U32 R10, R23.reuse, 0x4, R20 ;  /* 0x00000004170a7825 */ /* 0x040fe200078e0014 */
[----:B0-----:R-:W2:Y:S03]  /*0640*/  LDG.E R19, desc[UR4][R24.64] ;  /* 0x0000000418137981 */ /* 0x001ea6000c1e1900 */
[C---:B------:R-:W-:Y:S01]  /*0650*/  IMAD.WIDE.U32 R14, R12.reuse, 0x4, R8 ;  /* 0x000000040c0e7825 */ /* 0x040fe200078e0008 */
[-C--:B------:R-:W-:Y:S01]  /*0660*/  IADD3 R12, PT, PT, R12, R23.reuse, RZ ;  /* 0x000000170c0c7210 */ /* 0x080fe20007ffe0ff */
[----:B------:R-:W2:Y:S02]  /*0670*/  LDG.E R21, desc[UR4][R20.64] ;  /* 0x0000000414157981 */ /* 0x000ea4000c1e1900 */
[----:B------:R-:W-:Y:S01]  /*0680*/  IMAD.WIDE.U32 R16, R23, 0x4, R10 ;  /* 0x0000000417107825 */ /* 0x000fe200078e000a */
[C---:B------:R-:W-:Y:S01]  /*0690*/  IADD3 R27, PT, PT, R12.reuse, R23, RZ ;  /* 0x000000170c1b7210 */ /* 0x040fe20007ffe0ff */
[----:B------:R-:W3:Y:S02]  /*06a0*/  LDG.E R14, desc[UR4][R14.64] ;  /* 0x000000040e0e7981 */ /* 0x000ee4000c1e1900 */
[----:B------:R-:W-:-:S02]  /*06b0*/  IMAD.WIDE.U32 R12, R12, 0x4, R8 ;  /* 0x000000040c0c7825 */ /* 0x000fc400078e0008 */
[----:B------:R-:W3:Y:S02]  /*06c0*/  LDG.E R10, desc[UR4][R10.64] ;  /* 0x000000040a0a7981 */ /* 0x000ee4000c1e1900 */
[----:B------:R-:W-:Y:S02]  /*06d0*/  IMAD.WIDE.U32 R22, R23, 0x4, R16 ;  /* 0x0000000417167825 */ /* 0x000fe400078e0010 */
[----:B------:R-:W4:Y:S02]  /*06e0*/  LDG.E R26, desc[UR4][R16.64] ;  /* 0x00000004101a7981 */ /* 0x000f24000c1e1900 */
[----:B------:R-:W-:Y:S02]  /*06f0*/  IMAD.WIDE.U32 R8, R27, 0x4, R8 ;  /* 0x000000041b087825 */ /* 0x000fe400078e0008 */
[----:B------:R-:W4:Y:S04]  /*0700*/  LDG.E R12, desc[UR4][R12.64] ;  /* 0x000000040c0c7981 */ /* 0x000f28000c1e1900 */
[----:B------:R-:W5:Y:S04]  /*0710*/  LDG.E R22, desc[UR4][R22.64] ;  /* 0x0000000416167981 */ /* 0x000f68000c1e1900 */
[----:B------:R-:W5:Y:S01]  /*0720*/  LDG.E R8, desc[UR4][R8.64] ;  /* 0x0000000408087981 */ /* 0x000f62000c1e1900 */
[----:B------:R-:W-:Y:S01]  /*0730*/  IADD3 R7, PT, PT, R7, 0x4, RZ ;  /* 0x0000000407077810 */ /* 0x000fe20007ffe0ff */
[----:B--2---:R-:W-:-:S04]  /*0740*/  FFMA R19, R21, R19, R18 ;  /* 0x0000001315137223 */ /* 0x004fc80000000012 */
[----:B---3--:R-:W-:-:S04]  /*0750*/  FFMA R19, R10, R14, R19 ;  /* 0x0000000e0a137223 */ /* 0x008fc80000000013 */
[----:B----4-:R-:W-:-:S04]  /*0760*/  FFMA R19, R26, R12, R19 ;  /* 0x0000000c1a137223 */ /* 0x010fc80000000013 */
[----:B-----5:R-:W-:-:S07]  /*0770*/  FFMA R18, R22, R8, R19 ;  /* 0x0000000816127223 */ /* 0x020fce0000000013 */
.L_x_26:
[----:B------:R-:W-:Y:S05]  /*0780*/  @!P2 BRA `(.L_x_25) ;  /* 0x000000000068a947 */ /* 0x000fea0003800000 */
[----:B------:R-:W1:Y:S01]  /*0790*/  LDC R12, c[0x0][0x390] ;  /* 0x0000e400ff0c7b82 */ /* 0x000e620000000800 */
[----:B------:R-:W-:-:S13]  /*07a0*/  ISETP.NE.AND P1, PT, R4, 0x1, PT ;  /* 0x000000010400780c */ /* 0x000fda0003f25270 */
[----:B------:R-:W2:Y:S01]  /*07b0*/  @P1 LDC.64 R14, c[0x0][0x380] ;  /* 0x0000e000ff0e1b82 */ /* 0x000ea20000000a00 */
[----:B-1----:R-:W-:Y:S01]  /*07c0*/  LOP3.LUT P2, RZ, R12, 0x1, RZ, 0xc0, !PT ;  /* 0x000000010cff7812 */ /* 0x002fe2000784c0ff */
[CC--:B------:R-:W-:Y:S02]  /*07d0*/  @P1 IMAD R13, R7.reuse, R12.reuse, R5 ;  /* 0x0000000c070d1224 */ /* 0x0c0fe400078e0205 */
[C---:B------:R-:W-:Y:S01]  /*07e0*/  @P1 IMAD R9, R7.reuse, R12, R0 ;  /* 0x0000000c07091224 */ /* 0x040fe200078e0200 */
[----:B------:R-:W-:-:S09]  /*07f0*/  @P1 IADD3 R7, PT, PT, R7, 0x2, RZ ;  /* 0x0000000207071810 */ /* 0x000fd20007ffe0ff */
[----:B------:R-:W1:Y:S01]  /*0800*/  @P2 LDC.64 R10, c[0x0][0x380] ;  /* 0x0000e000ff0a2b82 */ /* 0x000e620000000a00 */
[C---:B--2---:R-:W-:Y:S01]  /*0810*/  @P1 IMAD.WIDE.U32 R16, R13.reuse, 0x4, R14 ;  /* 0x000000040d101825 */ /* 0x044fe200078e000e */
[----:B------:R-:W-:-:S03]  /*0820*/  @P1 IADD3 R13, PT, PT, R13, R12, RZ ;  /* 0x0000000c0d0d1210 */ /* 0x000fc60007ffe0ff */
[----:B------:R-:W-:Y:S02]  /*0830*/  @P1 IMAD.WIDE R8, R9, 0x4, R14 ;  /* 0x0000000409081825 */ /* 0x000fe400078e020e */
[----:B0-----:R-:W2:Y:S02]  /*0840*/  @P1 LDG.E R17, desc[UR4][R16.64] ;  /* 0x0000000410111981 */ /* 0x001ea4000c1e1900 */
[----:B------:R-:W-:Y:S02]  /*0850*/  @P2 IMAD R21, R7, R12, R0 ;  /* 0x0000000c07152224 */ /* 0x000fe400078e0200 */
[----:B------:R-:W-:-:S04]  /*0860*/  @P1 IMAD.WIDE.U32 R14, R13, 0x4, R14 ;  /* 0x000000040d0e1825 */ /* 0x000fc800078e000e */
[----:B------:R-:W-:Y:S02]  /*0870*/  @P2 IMAD R7, R7, R12, R5 ;  /* 0x0000000c07072224 */ /* 0x000fe400078e0205 */
[----:B------:R-:W-:Y:S01]  /*0880*/  @P1 IMAD.WIDE.U32 R12, R12, 0x4, R8 ;  /* 0x000000040c0c1825 */ /* 0x000fe200078e0008 */
[----:B------:R-:W3:Y:S04]  /*0890*/  @P1 LDG.E R14, desc[UR4][R14.64] ;  /* 0x000000040e0e1981 */ /* 0x000ee8000c1e1900 */
[----:B------:R-:W2:Y:S01]  /*08a0*/  @P1 LDG.E R9, desc[UR4][R8.64] ;  /* 0x0000000408091981 */ /* 0x000ea2000c1e1900 */
[----:B-1----:R-:W-:-:S03]  /*08b0*/  @P2 IMAD.WIDE R20, R21, 0x4, R10 ;  /* 0x0000000415142825 */ /* 0x002fc600078e020a */
[----:B------:R-:W3:Y:S01]  /*08c0*/  @P1 LDG.E R12, desc[UR4][R12.64] ;  /* 0x000000040c0c1981 */ /* 0x000ee2000c1e1900 */
[----:B------:R-:W-:-:S03]  /*08d0*/  @P2 IMAD.WIDE.U32 R10, R7, 0x4, R10 ;  /* 0x00000004070a2825 */ /* 0x000fc600078e000a */
[----:B------:R-:W4:Y:S04]  /*08e0*/  @P2 LDG.E R21, desc[UR4][R20.64] ;  /* 0x0000000414152981 */ /* 0x000f28000c1e1900 */
[----:B------:R-:W4:Y:S01]  /*08f0*/  @P2 LDG.E R10, desc[UR4][R10.64] ;  /* 0x000000040a0a2981 */ /* 0x000f22000c1e1900 */
[----:B--2---:R-:W-:-:S04]  /*0900*/  @P1 FFMA R17, R9, R17, R18 ;  /* 0x0000001109111223 */ /* 0x004fc80000000012 */
[----:B---3--:R-:W-:-:S04]  /*0910*/  @P1 FFMA R18, R12, R14, R17 ;  /* 0x0000000e0c121223 */ /* 0x008fc80000000011 */
[----:B----4-:R-:W-:-:S07]  /*0920*/  @P2 FFMA R18, R21, R10, R18 ;  /* 0x0000000a15122223 */ /* 0x010fce0000000012 */
.L_x_25:
[----:B------:R-:W1:Y:S01]  /*0930*/  LDCU UR6, c[0x0][0x390] ;  /* 0x00007200ff0677ac */ /* 0x000e620008000800 */
[----:B------:R-:W2:Y:S01]  /*0940*/  LDC.64 R8, c[0x0][0x388] ;  /* 0x0000e200ff087b82 */ /* 0x000ea20000000a00 */
[----:B-1----:R-:W-:Y:S01]  /*0950*/  IMAD R7, R0, UR6, R5 ;  /* 0x0000000600077c24 */ /* 0x002fe2000f8e0205 */
[----:B------:R-:W-:-:S04]  /*0960*/  IADD3 R5, PT, PT, R5, 0x1, RZ ;  /* 0x0000000105057810 */ /* 0x000fc80007ffe0ff */
[----:B------:R-:W-:Y:S01]  /*0970*/  ISETP.NE.AND P1, PT, R5, UR6, PT ;  /* 0x0000000605007c0c */ /* 0x000fe2000bf25270 */
[----:B--2---:R-:W-:-:S05]  /*0980*/  IMAD.WIDE R8, R7, 0x4, R8 ;  /* 0x0000000407087825 */ /* 0x004fca00078e0208 */
[----:B0-----:R1:W-:Y:S07]  /*0990*/  STG.E desc[UR4][R8.64], R18 ;  /* 0x0000001208007986 */ /* 0x0013ee000c101904 */
[----:B------:R-:W-:Y:S05]  /*09a0*/  @P1 BRA `(.L_x_27) ;  /* 0xfffffff400d81947 */ /* 0x000fea000383ffff */
[----:B------:R-:W-:Y:S05]  /*09b0*/  EXIT ;  /* 0x000000000000794d */ /* 0x000fea0003800000 */
.L_x_28:
        /* <DEDUP_REMOVED lines=12> */
.L_x_115:


//--------------------- .text._Z15normalizeMatrixPfi --------------------------
	.section	.text._Z15normalizeMatrixPfi,"ax",@progbits
	.align	128
        .global         _Z15normalizeMatrixPfi
        .type           _Z15normalizeMatrixPfi,@function
        .size           _Z15normalizeMatrixPfi,(.L_x_112 - _Z15normalizeMatrixPfi)
        .other          _Z15normalizeMatrixPfi,@"STO_CUDA_ENTRY STV_DEFAULT"
_Z15normalizeMatrixPfi:
.text._Z15normalizeMatrixPfi:
[----:B------:R-:W-:Y:S01]  /*0000*/  LDC R1, c[0x0][0x37c] ;  /* 0x0000df00ff017b82 */ /* 0x000fe20000000800 */
[----:B------:R-:W0:Y:S07]  /*0010*/  S2R R3, SR_TID.X ;  /* 0x0000000000037919 */ /* 0x000e2e0000002100 */
[----:B------:R-:W0:Y:S01]  /*0020*/  S2UR UR4, SR_CTAID.X ;  /* 0x00000000000479c3 */ /* 0x000e220000002500 */
[----:B------:R-:W1:Y:S07]  /*0030*/  LDCU UR5, c[0x0][0x388] ;  /* 0x00007100ff0577ac */ /* 0x000e6e0008000800 */
[----:B------:R-:W0:Y:S01]  /*0040*/  LDC R8, c[0x0][0x360] ;  /* 0x0000d800ff087b82 */ /* 0x000e220000000800 */
[----:B-1----:R-:W-:Y:S01]  /*0050*/  MOV R9, UR5 ;  /* 0x0000000500097c02 */ /* 0x002fe20008000f00 */
[----:B0-----:R-:W-:-:S05]  /*0060*/  IMAD R8, R8, UR4, R3 ;  /* 0x0000000408087c24 */ /* 0x001fca000f8e0203 */
[----:B------:R-:W-:-:S13]  /*0070*/  ISETP.GE.AND P0, PT, R8, R9, PT ;  /* 0x000000090800720c */ /* 0x000fda0003f06270 */
[----:B------:R-:W-:Y:S05]  /*0080*/  @P0 EXIT ;  /* 0x000000000000094d */ /* 0x000fea0003800000 */
[C---:B------:R-:W-:Y:S01]  /*0090*/  ISETP.GE.AND P0, PT, R9.reuse, 0x1, PT ;  /* 0x000000010900780c */ /* 0x040fe20003f06270 */
[----:B------:R-:W0:Y:S01]  /*00a0*/  LDCU.64 UR6, c[0x0][0x358] ;  /* 0x00006b00ff0677ac */ /* 0x000e220008000a00 */
[----:B------:R-:W-:Y:S01]  /*00b0*/  HFMA2 R7, -RZ, RZ, 0, 0 ;  /* 0x00000000ff077431 */ /* 0x000fe200000001ff */
[----:B------:R-:W-:-:S10]  /*00c0*/  IADD3 R2, PT, PT, R9, -0x1, RZ ;  /* 0xffffffff09027810 */ /* 0x000fd40007ffe0ff */
[----:B------:R-:W-:Y:S05]  /*00d0*/  @!P0 BRA `(.L_x_29) ;  /* 0x0000000400f88947 */ /* 0x000fea0003800000 */
[----:B------:R-:W-:Y:S02]  /*00e0*/  ISETP.GE.U32.AND P1, PT, R2, 0xf, PT ;  /* 0x0000000f0200780c */ /* 0x000fe40003f26070 */
[----:B------:R-:W-:Y:S02]  /*00f0*/  LOP3.LUT R3, R9, 0xf, RZ, 0xc0, !PT ;  /* 0x0000000f09037812 */ /* 0x000fe400078ec0ff */
[----:B------:R-:W-:Y:S02]  /*0100*/  MOV R7, RZ ;  /* 0x000000ff00077202 */ /* 0x000fe40000000f00 */
[----:B------:R-:W-:Y:S02]  /*0110*/  ISETP.NE.AND P2, PT, R3, RZ, PT ;  /* 0x000000ff0300720c */ /* 0x000fe40003f45270 */
[----:B------:R-:W-:-:S05]  /*0120*/  MOV R4, RZ ;  /* 0x000000ff00047202 */ /* 0x000fca0000000f00 */
[----:B------:R-:W-:Y:S06]  /*0130*/  @!P1 BRA `(.L_x_30) ;  /* 0x0000000000e49947 */ /* 0x000fec0003800000 */
[----:B------:R-:W-:Y:S02]  /*0140*/  LOP3.LUT R4, R9, 0x7ffffff0, RZ, 0xc0, !PT ;  /* 0x7ffffff009047812 */ /* 0x000fe400078ec0ff */
[----:B------:R-:W-:Y:S02]  /*0150*/  MOV R7, RZ ;  /* 0x000000ff00077202 */ /* 0x000fe40000000f00 */
[----:B------:R-:W-:Y:S02]  /*0160*/  MOV R6, R8 ;  /* 0x0000000800067202 */ /* 0x000fe40000000f00 */
[----:B------:R-:W-:-:S07]  /*0170*/  IADD3 R5, PT, PT, -R4, RZ, RZ ;  /* 0x000000ff04057210 */ /* 0x000fce0007ffe1ff */
.L_x_31:
[----:B------:R-:W1:Y:S02]  /*0180*/  LDC.64 R14, c[0x0][0x380] ;  /* 0x0000e000ff0e7b82 */ /* 0x000e640000000a00 */
[----:B-1----:R-:W-:-:S05]  /*0190*/  IMAD.WIDE R14, R6, 0x4, R14 ;  /* 0x00000004060e7825 */ /* 0x002fca00078e020e */
[----:B0-----:R-:W2:Y:S01]  /*01a0*/  LDG.E R0, desc[UR6][R14.64] ;  /* 0x000000060e007981 */ /* 0x001ea2000c1e1900 */
[----:B------:R-:W-:-:S04]  /*01b0*/  IMAD.WIDE.U32 R28, R9, 0x4, R14 ;  /* 0x00000004091c7825 */ /* 0x000fc800078e000e */
[C---:B------:R-:W-:Y:S02]  /*01c0*/  IMAD.WIDE.U32 R12, R9.reuse, 0x4, R28 ;  /* 0x00000004090c7825 */ /* 0x040fe400078e001c */
[----:B------:R-:W3:Y:S02]  /*01d0*/  LDG.E R28, desc[UR6][R28.64] ;  /* 0x000000061c1c7981 */ /* 0x000ee4000c1e1900 */
[C---:B------:R-:W-:Y:S02]  /*01e0*/  IMAD.WIDE.U32 R20, R9.reuse, 0x4, R12 ;  /* 0x0000000409147825 */ /* 0x040fe400078e000c */
[----:B------:R0:W4:Y:S04]  /*01f0*/  LDG.E R27, desc[UR6][R12.64] ;  /* 0x000000060c1b7981 */ /* 0x000128000c1e1900 */
[----:B------:R-:W5:Y:S01]  /*0200*/  LDG.E R26, desc[UR6][R20.64] ;  /* 0x00000006141a7981 */ /* 0x000f62000c1e1900 */
[----:B------:R-:W-:-:S05]  /*0210*/  IMAD.WIDE.U32 R24, R9, 0x4, R20 ;  /* 0x0000000409187825 */ /* 0x000fca00078e0014 */
[----:B------:R-:W5:Y:S01]  /*0220*/  LDG.E R23, desc[UR6][R24.64] ;  /* 0x0000000618177981 */ /* 0x000f62000c1e1900 */
[----:B------:R-:W-:-:S05]  /*0230*/  IMAD.WIDE.U32 R16, R9, 0x4, R24 ;  /* 0x0000000409107825 */ /* 0x000fca00078e0018 */
[----:B------:R1:W5:Y:S01]  /*0240*/  LDG.E R22, desc[UR6][R16.64] ;  /* 0x0000000610167981 */ /* 0x000362000c1e1900 */
[----:B------:R-:W-:-:S04]  /*0250*/  IMAD.WIDE.U32 R10, R9, 0x4, R16 ;  /* 0x00000004090a7825 */ /* 0x000fc800078e0010 */
[C---:B------:R-:W-:Y:S02]  /*0260*/  IMAD.WIDE.U32 R18, R9.reuse, 0x4, R10 ;  /* 0x0000000409127825 */ /* 0x040fe400078e000a */
[----:B------:R-:W5:Y:S02]  /*0270*/  LDG.E R11, desc[UR6][R10.64] ;  /* 0x000000060a0b7981 */ /* 0x000f64000c1e1900 */
[----:B0-----:R-:W-:-:S05]  /*0280*/  IMAD.WIDE.U32 R12, R9, 0x4, R18 ;  /* 0x00000004090c7825 */ /* 0x001fca00078e0012 */
[----:B------:R-:W5:Y:S01]  /*0290*/  LDG.E R29, desc[UR6][R12.64] ;  /* 0x000000060c1d7981 */ /* 0x000f62000c1e1900 */
[----:B------:R-:W-:-:S03]  /*02a0*/  IMAD.WIDE.U32 R14, R9, 0x4, R12 ;  /* 0x00000004090e7825 */ /* 0x000fc600078e000c */
[----:B------:R0:W5:Y:S01]  /*02b0*/  LDG.E R10, desc[UR6][R18.64] ;  /* 0x00000006120a7981 */ /* 0x000162000c1e1900 */
[----:B-1----:R-:W-:-:S03]  /*02c0*/  IMAD.WIDE.U32 R16, R9, 0x4, R14 ;  /* 0x0000000409107825 */ /* 0x002fc600078e000e */
[----:B------:R-:W5:Y:S01]  /*02d0*/  LDG.E R14, desc[UR6][R14.64] ;  /* 0x000000060e0e7981 */ /* 0x000f62000c1e1900 */
[----:B0-----:R-:W-:-:S03]  /*02e0*/  IMAD.WIDE.U32 R18, R9, 0x4, R16 ;  /* 0x0000000409127825 */ /* 0x001fc600078e0010 */
[----:B------:R0:W5:Y:S01]  /*02f0*/  LDG.E R15, desc[UR6][R16.64] ;  /* 0x00000006100f7981 */ /* 0x000162000c1e1900 */
[----:B------:R-:W-:-:S03]  /*0300*/  IMAD.WIDE.U32 R20, R9, 0x4, R18 ;  /* 0x0000000409147825 */ /* 0x000fc600078e0012 */
[----:B------:R-:W5:Y:S01]  /*0310*/  LDG.E R18, desc[UR6][R18.64] ;  /* 0x0000000612127981 */ /* 0x000f62000c1e1900 */
[----:B------:R-:W-:-:S03]  /*0320*/  IMAD.WIDE.U32 R24, R9, 0x4, R20 ;  /* 0x0000000409187825 */ /* 0x000fc600078e0014 */
[----:B------:R-:W5:Y:S01]  /*0330*/  LDG.E R20, desc[UR6][R20.64] ;  /* 0x0000000614147981 */ /* 0x000f62000c1e1900 */
[----:B------:R-:W-:-:S03]  /*0340*/  IMAD.WIDE.U32 R12, R9, 0x4, R24 ;  /* 0x00000004090c7825 */ /* 0x000fc600078e0018 */
[----:B------:R-:W5:Y:S01]  /*0350*/  LDG.E R24, desc[UR6][R24.64] ;  /* 0x0000000618187981 */ /* 0x000f62000c1e1900 */
[----:B0-----:R-:W-:-:S03]  /*0360*/  IMAD.WIDE.U32 R16, R9, 0x4, R12 ;  /* 0x0000000409107825 */ /* 0x001fc600078e000c */
[----:B------:R-:W5:Y:S04]  /*0370*/  LDG.E R19, desc[UR6][R12.64] ;  /* 0x000000060c137981 */ /* 0x000f68000c1e1900 */
[----:B------:R-:W5:Y:S01]  /*0380*/  LDG.E R16, desc[UR6][R16.64] ;  /* 0x0000000610107981 */ /* 0x000f62000c1e1900 */
[----:B------:R-:W-:-:S04]  /*0390*/  IADD3 R5, PT, PT, R5, 0x10, RZ ;  /* 0x0000001005057810 */ /* 0x000fc80007ffe0ff */
[----:B------:R-:W-:Y:S02]  /*03a0*/  ISETP.NE.AND P1, PT, R5, RZ, PT ;  /* 0x000000ff0500720c */ /* 0x000fe40003f25270 */
[----:B------:R-:W-:Y:S01]  /*03b0*/  LEA R6, R9, R6, 0x4 ;  /* 0x0000000609067211 */ /* 0x000fe200078e20ff */
[----:B--2---:R-:W-:-:S04]  /*03c0*/  FADD R7, R0, R7 ;  /* 0x0000000700077221 */ /* 0x004fc80000000000 */
[----:B---3--:R-:W-:-:S04]  /*03d0*/  FADD R28, R7, R28 ;  /* 0x0000001c071c7221 */ /* 0x008fc80000000000 */
[----:B----4-:R-:W-:-:S04]  /*03e0*/  FADD R27, R28, R27 ;  /* 0x0000001b1c1b7221 */ /* 0x010fc80000000000 */
[----:B-----5:R-:W-:-:S04]  /*03f0*/  FADD R26, R27, R26 ;  /* 0x0000001a1b1a7221 */ /* 0x020fc80000000000 */
[----:B------:R-:W-:-:S04]  /*0400*/  FADD R23, R26, R23 ;  /* 0x000000171a177221 */ /* 0x000fc80000000000 */
        /* <DEDUP_REMOVED lines=10> */
[----:B------:R-:W-:Y:S01]  /*04b0*/  FADD R7, R19, R16 ;  /* 0x0000001013077221 */ /* 0x000fe20000000000 */
[----:B------:R-:W-:Y:S06]  /*04c0*/  @P1 BRA `(.L_x_31) ;  /* 0xfffffffc002c1947 */ /* 0x000fec000383ffff */
.L_x_30:
[----:B------:R-:W-:Y:S05]  /*04d0*/  @!P2 BRA `(.L_x_29) ;  /* 0x0000000000f8a947 */ /* 0x000fea0003800000 */
[----:B------:R-:W-:Y:S02]  /*04e0*/  ISETP.GE.U32.AND P1, PT, R3, 0x8, PT ;  /* 0x000000080300780c */ /* 0x000fe40003f26070 */
[----:B------:R-:W-:-:S04]  /*04f0*/  LOP3.LUT R0, R9, 0x7, RZ, 0xc0, !PT ;  /* 0x0000000709007812 */ /* 0x000fc800078ec0ff */
[----:B------:R-:W-:-:S07]  /*0500*/  ISETP.NE.AND P2, PT, R0, RZ, PT ;  /* 0x000000ff0000720c */ /* 0x000fce0003f45270 */
[----:B------:R-:W-:Y:S06]  /*0510*/  @!P1 BRA `(.L_x_32) ;  /* 0x00000000006c9947 */ /* 0x000fec0003800000 */
[----:B------:R-:W1:Y:S01]  /*0520*/  LDC.64 R18, c[0x0][0x380] ;  /* 0x0000e000ff127b82 */ /* 0x000e620000000a00 */
[----:B------:R-:W-:-:S04]  /*0530*/  IMAD R3, R4, R9, R8 ;  /* 0x0000000904037224 */ /* 0x000fc800078e0208 */
[----:B-1----:R-:W-:-:S04]  /*0540*/  IMAD.WIDE R18, R3, 0x4, R18 ;  /* 0x0000000403127825 */ /* 0x002fc800078e0212 */
[C---:B------:R-:W-:Y:S02]  /*0550*/  IMAD.WIDE.U32 R20, R9.reuse, 0x4, R18 ;  /* 0x0000000409147825 */ /* 0x040fe400078e0012 */
[----:B0-----:R-:W2:Y:S02]  /*0560*/  LDG.E R18, desc[UR6][R18.64] ;  /* 0x0000000612127981 */ /* 0x001ea4000c1e1900 */
[C---:B------:R-:W-:Y:S02]  /*0570*/  IMAD.WIDE.U32 R22, R9.reuse, 0x4, R20 ;  /* 0x0000000409167825 */ /* 0x040fe400078e0014 */
[----:B------:R-:W3:Y:S02]  /*0580*/  LDG.E R21, desc[UR6][R20.64] ;  /* 0x0000000614157981 */ /* 0x000ee4000c1e1900 */
[C---:B------:R-:W-:Y:S02]  /*0590*/  IMAD.WIDE.U32 R10, R9.reuse, 0x4, R22 ;  /* 0x00000004090a7825 */ /* 0x040fe400078e0016 */
[----:B------:R-:W4:Y:S02]  /*05a0*/  LDG.E R23, desc[UR6][R22.64] ;  /* 0x0000000616177981 */ /* 0x000f24000c1e1900 */
[----:B------:R-:W-:-:S02]  /*05b0*/  IMAD.WIDE.U32 R24, R9, 0x4, R10 ;  /* 0x0000000409187825 */ /* 0x000fc400078e000a */
[----:B------:R-:W5:Y:S02]  /*05c0*/  LDG.E R11, desc[UR6][R10.64] ;  /* 0x000000060a0b7981 */ /* 0x000f64000c1e1900 */
[C---:B------:R-:W-:Y:S02]  /*05d0*/  IMAD.WIDE.U32 R12, R9.reuse, 0x4, R24 ;  /* 0x00000004090c7825 */ /* 0x040fe400078e0018 */
[----:B------:R-:W5:Y:S02]  /*05e0*/  LDG.E R25, desc[UR6][R24.64] ;  /* 0x0000000618197981 */ /* 0x000f64000c1e1900 */
[C---:B------:R-:W-:Y:S02]  /*05f0*/  IMAD.WIDE.U32 R14, R9.reuse, 0x4, R12 ;  /* 0x00000004090e7825 */ /* 0x040fe400078e000c */
[----:B------:R-:W5:Y:S02]  /*0600*/  LDG.E R13, desc[UR6][R12.64] ;  /* 0x000000060c0d7981 */ /* 0x000f64000c1e1900 */
[----:B------:R-:W-:-:S02]  /*0610*/  IMAD.WIDE.U32 R16, R9, 0x4, R14 ;  /* 0x0000000409107825 */ /* 0x000fc400078e000e */
[----:B------:R-:W5:Y:S04]  /*0620*/  LDG.E R15, desc[UR6][R14.64] ;  /* 0x000000060e0f7981 */ /* 0x000f68000c1e1900 */
[----:B------:R-:W5:Y:S01]  /*0630*/  LDG.E R17, desc[UR6][R16.64] ;  /* 0x0000000610117981 */ /* 0x000f62000c1e1900 */
[----:B------:R-:W-:Y:S01]  /*0640*/  IADD3 R4, PT, PT, R4, 0x8, RZ ;  /* 0x0000000804047810 */ /* 0x000fe20007ffe0ff */
[----:B--2---:R-:W-:-:S04]  /*0650*/  FADD R18, R7, R18 ;  /* 0x0000001207127221 */ /* 0x004fc80000000000 */
[----:B---3--:R-:W-:-:S04]  /*0660*/  FADD R18, R18, R21 ;  /* 0x0000001512127221 */ /* 0x008fc80000000000 */
[----:B----4-:R-:W-:-:S04]  /*0670*/  FADD R18, R18, R23 ;  /* 0x0000001712127221 */ /* 0x010fc80000000000 */
[----:B-----5:R-:W-:-:S04]  /*0680*/  FADD R18, R18, R11 ;  /* 0x0000000b12127221 */ /* 0x020fc80000000000 */
[----:B------:R-:W-:-:S04]  /*0690*/  FADD R18, R18, R25 ;  /* 0x0000001912127221 */ /* 0x000fc80000000000 */
[----:B------:R-:W-:-:S04]  /*06a0*/  FADD R18, R18, R13 ;  /* 0x0000000d12127221 */ /* 0x000fc80000000000 */
[----:B------:R-:W-:-:S04]  /*06b0*/  FADD R18, R18, R15 ;  /* 0x0000000f12127221 */ /* 0x000fc80000000000 */
[----:B------:R-:W-:-:S07]  /*06c0*/  FADD R7, R18, R17 ;  /* 0x0000001112077221 */ /* 0x000fce0000000000 */
.L_x_32:
        /* <DEDUP_REMOVED lines=12> */
[----:B------:R-:W-:Y:S02]  /*0790*/  IMAD.WIDE.U32 R16, R9, 0x4, R14 ;  /* 0x0000000409107825 */ /* 0x000fe400078e000e */
[----:B------:R-:W4:Y:S04]  /*07a0*/  LDG.E R14, desc[UR6][R14.64] ;  /* 0x000000060e0e7981 */ /* 0x000f28000c1e1900 */
[----:B------:R-:W5:Y:S01]  /*07b0*/  LDG.E R16, desc[UR6][R16.64] ;  /* 0x0000000610107981 */ /* 0x000f62000c1e1900 */
[----:B------:R-:W-:Y:S01]  /*07c0*/  IADD3 R4, PT, PT, R4, 0x4, RZ ;  /* 0x0000000404047810 */ /* 0x000fe20007ffe0ff */
[----:B--2---:R-:W-:-:S04]  /*07d0*/  FADD R7, R7, R10 ;  /* 0x0000000a07077221 */ /* 0x004fc80000000000 */
[----:B---3--:R-:W-:-:S04]  /*07e0*/  FADD R7, R7, R12 ;  /* 0x0000000c07077221 */ /* 0x008fc80000000000 */
[----:B----4-:R-:W-:-:S04]  /*07f0*/  FADD R7, R7, R14 ;  /* 0x0000000e07077221 */ /* 0x010fc80000000000 */
[----:B-----5:R-:W-:-:S07]  /*0800*/  FADD R7, R7, R16 ;  /* 0x0000001007077221 */ /* 0x020fce0000000000 */
.L_x_33:
[----:B------:R-:W-:Y:S05]  /*0810*/  @!P2 BRA `(.L_x_29) ;  /* 0x000000000028a947 */ /* 0x000fea0003800000 */
[----:B------:R-:W1:Y:S01]  /*0820*/  LDC.64 R10, c[0x0][0x380] ;  /* 0x0000e000ff0a7b82 */ /* 0x000e620000000a00 */
[----:B------:R-:W-:Y:S01]  /*0830*/  IMAD R0, R4, R9, R8 ;  /* 0x0000000904007224 */ /* 0x000fe200078e0208 */
[----:B------:R-:W-:-:S07]  /*0840*/  IADD3 R3, PT, PT, -R3, RZ, RZ ;  /* 0x000000ff03037210 */ /* 0x000fce0007ffe1ff */
.L_x_34:
[----:B-1----:R-:W-:-:S06]  /*0850*/  IMAD.WIDE R4, R0, 0x4, R10 ;  /* 0x0000000400047825 */ /* 0x002fcc00078e020a */
[----:B0-----:R-:W2:Y:S01]  /*0860*/  LDG.E R4, desc[UR6][R4.64] ;  /* 0x0000000604047981 */ /* 0x001ea2000c1e1900 */
[----:B------:R-:W-:Y:S02]  /*0870*/  IADD3 R3, PT, PT, R3, 0x1, RZ ;  /* 0x0000000103037810 */ /* 0x000fe40007ffe0ff */
[----:B------:R-:W-:Y:S02]  /*0880*/  IADD3 R0, PT, PT, R0, R9, RZ ;  /* 0x0000000900007210 */ /* 0x000fe40007ffe0ff */
[----:B------:R-:W-:Y:S01]  /*0890*/  ISETP.NE.AND P1, PT, R3, RZ, PT ;  /* 0x000000ff0300720c */ /* 0x000fe20003f25270 */
[----:B--2---:R-:W-:-:S12]  /*08a0*/  FADD R7, R4, R7 ;  /* 0x0000000704077221 */ /* 0x004fd80000000000 */
[----:B------:R-:W-:Y:S05]  /*08b0*/  @P1 BRA `(.L_x_34) ;  /* 0xfffffffc00e41947 */ /* 0x000fea000383ffff */
.L_x_29:
[----:B------:R-:W-:-:S13]  /*08c0*/  FSETP.EQ.OR P0, PT, R7, RZ, !P0 ;  /* 0x000000ff0700720b */ /* 0x000fda0004702400 */
[----:B0-----:R-:W-:Y:S05]  /*08d0*/  @P0 EXIT ;  /* 0x000000000000094d */ /* 0x001fea0003800000 */
[----:B------:R-:W-:Y:S01]  /*08e0*/  ISETP.GE.U32.AND P0, PT, R2, 0xf, PT ;  /* 0x0000000f0200780c */ /* 0x000fe20003f06070 */
[----:B------:R-:W-:Y:S01]  /*08f0*/  HFMA2 R5, -RZ, RZ, 0, 0 ;  /* 0x00000000ff057431 */ /* 0x000fe200000001ff */
[----:B------:R-:W-:-:S11]  /*0900*/  LOP3.LUT R6, R9, 0xf, RZ, 0xc0, !PT ;  /* 0x0000000f09067812 */ /* 0x000fd600078ec0ff */
[----:B------:R-:W-:Y:S05]  /*0910*/  @!P0 BRA `(.L_x_35) ;  /* 0x0000001000248947 */ /* 0x000fea0003800000 */
[----:B------:R-:W0:Y:S01]  /*0920*/  LDC R4, c[0x0][0x388] ;  /* 0x0000e200ff047b82 */ /* 0x000e220000000800 */
[----:B------:R-:W-:Y:S02]  /*0930*/  LOP3.LUT R5, R9, 0x7ffffff0, RZ, 0xc0, !PT ;  /* 0x7ffffff009057812 */ /* 0x000fe400078ec0ff */
[----:B------:R-:W-:Y:S02]  /*0940*/  MOV R3, R8 ;  /* 0x0000000800037202 */ /* 0x000fe40000000f00 */
[----:B------:R-:W-:-:S03]  /*0950*/  IADD3 R2, PT, PT, -R5, RZ, RZ ;  /* 0x000000ff05027210 */ /* 0x000fc60007ffe1ff */
[----:B------:R-:W1:Y:S04]  /*0960*/  LDC.64 R12, c[0x0][0x380] ;  /* 0x0000e000ff0c7b82 */ /* 0x000e680000000a00 */
.L_x_68:
[----:B-1----:R-:W-:-:S05]  /*0970*/  IMAD.WIDE R16, R3, 0x4, R12 ;  /* 0x0000000403107825 */ /* 0x002fca00078e020c */
[----:B--2---:R-:W2:Y:S01]  /*0980*/  LDG.E R23, desc[UR6][R16.64] ;  /* 0x0000000610177981 */ /* 0x004ea2000c1e1900 */
[----:B------:R-:W1:Y:S01]  /*0990*/  MUFU.RCP R0, R7 ;  /* 0x0000000700007308 */ /* 0x000e620000001000 */
[----:B------:R-:W-:Y:S01]  /*09a0*/  IADD3 R2, PT, PT, R2, 0x10, RZ ;  /* 0x0000001002027810 */ /* 0x000fe20007ffe0ff */
[----:B------:R-:W-:Y:S03]  /*09b0*/  BSSY.RECONVERGENT B2, `(.L_x_36) ;  /* 0x000000c000027945 */ /* 0x000fe60003800200 */
[----:B------:R-:W-:Y:S01]  /*09c0*/  ISETP.NE.AND P2, PT, R2, RZ, PT ;  /* 0x000000ff0200720c */ /* 0x000fe20003f45270 */
[----:B-1----:R-:W-:-:S04]  /*09d0*/  FFMA R9, R0, -R7, 1 ;  /* 0x3f80000000097423 */ /* 0x002fc80000000807 */
[----:B------:R-:W-:Y:S01]  /*09e0*/  FFMA R0, R0, R9, R0 ;  /* 0x0000000900007223 */ /* 0x000fe20000000000 */
[----:B--2---:R-:W1:Y:S03]  /*09f0*/  FCHK P0, R23, R7 ;  /* 0x0000000717007302 */ /* 0x004e660000000000 */
[----:B------:R-:W-:-:S04]  /*0a00*/  FFMA R10, R23, R0, RZ ;  /* 0x00000000170a7223 */ /* 0x000fc800000000ff */
[----:B------:R-:W-:-:S04]  /*0a10*/  FFMA R9, R10, -R7, R23 ;  /* 0x800000070a097223 */ /* 0x000fc80000000017 */
[----:B------:R-:W-:Y:S01]  /*0a20*/  FFMA R9, R0, R9, R10 ;  /* 0x0000000900097223 */ /* 0x000fe2000000000a */
[----:B-1----:R-:W-:Y:S06]  /*0a30*/  @!P0 BRA `(.L_x_37) ;  /* 0x00000000000c8947 */ /* 0x002fec0003800000 */
[----:B------:R-:W-:-:S07]  /*0a40*/  MOV R10, 0xa60 ;  /* 0x00000a60000a7802 */ /* 0x000fce0000000f00 */
[----:B0-----:R-:W-:Y:S05]  /*0a50*/  CALL.REL.NOINC `($__internal_2_$__cuda_sm3x_div_rn_noftz_f32_slowpath) ;  /* 0x0000001c00a47944 */ /* 0x001fea0003c00000 */
[----:B------:R-:W-:-:S07]  /*0a60*/  MOV R9, R0 ;  /* 0x0000000000097202 */ /* 0x000fce0000000f00 */
.L_x_37:
[----:B------:R-:W-:Y:S05]  /*0a70*/  BSYNC.RECONVERGENT B2 ;  /* 0x0000000000027941 */ /* 0x000fea0003800200 */
.L_x_36:
[----:B0-----:R-:W-:Y:S01]  /*0a80*/  IMAD.WIDE.U32 R14, R4, 0x4, R16 ;  /* 0x00000004040e7825 */ /* 0x001fe200078e0010 */
[----:B------:R0:W-:Y:S04]  /*0a90*/  STG.E desc[UR6][R16.64], R9 ;  /* 0x0000000910007986 */ /* 0x0001e8000c101906 */
[----:B------:R-:W2:Y:S01]  /*0aa0*/  LDG.E R23, desc[UR6][R14.64] ;  /* 0x000000060e177981 */ /* 0x000ea2000c1e1900 */
[----:B------:R-:W1:Y:S01]  /*0ab0*/  MUFU.RCP R0, R7 ;  /* 0x0000000700007308 */ /* 0x000e620000001000 */
[----:B------:R-:W-:Y:S01]  /*0ac0*/  BSSY.RECONVERGENT B2, `(.L_x_38) ;  /* 0x000000b000027945 */ /* 0x000fe20003800200 */
[----:B-1----:R-:W-:-:S04]  /*0ad0*/  FFMA R11, R0, -R7, 1 ;  /* 0x3f800000000b7423 */ /* 0x002fc80000000807 */
[----:B------:R-:W-:Y:S02]  /*0ae0*/  FFMA R0, R0, R11, R0 ;  /* 0x0000000b00007223 */ /* 0x000fe40000000000 */
[----:B--2---:R-:W1:Y:S02]  /*0af0*/  FCHK P0, R23, R7 ;  /* 0x0000000717007302 */ /* 0x004e640000000000 */
[----:B------:R-:W-:-:S04]  /*0b00*/  FFMA R10, R0, R23, RZ ;  /* 0x00000017000a7223 */ /* 0x000fc800000000ff */
[----:B------:R-:W-:-:S04]  /*0b10*/  FFMA R11, R10, -R7, R23 ;  /* 0x800000070a0b7223 */ /* 0x000fc80000000017 */
[----:B------:R-:W-:Y:S01]  /*0b20*/  FFMA R11, R0, R11, R10 ;  /* 0x0000000b000b7223 */ /* 0x000fe2000000000a */
[----:B01----:R-:W-:Y:S06]  /*0b30*/  @!P0 BRA `(.L_x_39) ;  /* 0x00000000000c8947 */ /* 0x003fec0003800000 */
[----:B------:R-:W-:-:S07]  /*0b40*/  MOV R10, 0xb60 ;  /* 0x00000b60000a7802 */ /* 0x000fce0000000f00 */
[----:B------:R-:W-:Y:S05]  /*0b50*/  CALL.REL.NOINC `($__internal_2_$__cuda_sm3x_div_rn_noftz_f32_slowpath) ;  /* 0x0000001c00647944 */ /* 0x000fea0003c00000 */
[----:B------:R-:W-:-:S07]  /*0b60*/  MOV R11, R0 ;  /* 0x00000000000b7202 */ /* 0x000fce0000000f00 */
.L_x_39:
[----:B------:R-:W-:Y:S05]  /*0b70*/  BSYNC.RECONVERGENT B2 ;  /* 0x0000000000027941 */ /* 0x000fea0003800200 */
.L_x_38:
[----:B------:R-:W-:Y:S01]  /*0b80*/  IMAD.WIDE.U32 R16, R4, 0x4, R14 ;  /* 0x0000000404107825 */ /* 0x000fe200078e000e */
        /* <DEDUP_REMOVED lines=14> */
.L_x_41:
[----:B------:R-:W-:Y:S05]  /*0c70*/  BSYNC.RECONVERGENT B2 ;  /* 0x0000000000027941 */ /* 0x000fea0003800200 */
.L_x_40:
        /* <DEDUP_REMOVED lines=15> */
.L_x_43:
[----:B------:R-:W-:Y:S05]  /*0d70*/  BSYNC.RECONVERGENT B2 ;  /* 0x0000000000027941 */ /* 0x000fea0003800200 */
.L_x_42:
        /* <DEDUP_REMOVED lines=15> */
.L_x_45:
[----:B------:R-:W-:Y:S05]  /*0e70*/  BSYNC.RECONVERGENT B2 ;  /* 0x0000000000027941 */ /* 0x000fea0003800200 */
.L_x_44:
        /* <DEDUP_REMOVED lines=15> */
.L_x_47:
[----:B------:R-:W-:Y:S05]  /*0f70*/  BSYNC.RECONVERGENT B2 ;  /* 0x0000000000027941 */ /* 0x000fea0003800200 */
.L_x_46:
        /* <DEDUP_REMOVED lines=15> */
.L_x_49:
[----:B------:R-:W-:Y:S05]  /*1070*/  BSYNC.RECONVERGENT B2 ;  /* 0x0000000000027941 */ /* 0x000fea0003800200 */
.L_x_48:
        /* <DEDUP_REMOVED lines=15> */
.L_x_51:
[----:B------:R-:W-:Y:S05]  /*1170*/  BSYNC.RECONVERGENT B2 ;  /* 0x0000000000027941 */ /* 0x000fea0003800200 */
.L_x_50:
        /* <DEDUP_REMOVED lines=15> */
.L_x_53:
[----:B------:R-:W-:Y:S05]  /*1270*/  BSYNC.RECONVERGENT B2 ;  /* 0x0000000000027941 */ /* 0x000fea0003800200 */
.L_x_52:
        /* <DEDUP_REMOVED lines=15> */
.L_x_55:
[----:B------:R-:W-:Y:S05]  /*1370*/  BSYNC.RECONVERGENT B2 ;  /* 0x0000000000027941 */ /* 0x000fea0003800200 */
.L_x_54:
        /* <DEDUP_REMOVED lines=15> */
.L_x_57:
[----:B------:R-:W-:Y:S05]  /*1470*/  BSYNC.RECONVERGENT B2 ;  /* 0x0000000000027941 */ /* 0x000fea0003800200 */
.L_x_56:
        /* <DEDUP_REMOVED lines=15> */
.L_x_59:
[----:B------:R-:W-:Y:S05]  /*1570*/  BSYNC.RECONVERGENT B2 ;  /* 0x0000000000027941 */ /* 0x000fea0003800200 */
.L_x_58:
        /* <DEDUP_REMOVED lines=15> */
.L_x_61:
[----:B------:R-:W-:Y:S05]  /*1670*/  BSYNC.RECONVERGENT B2 ;  /* 0x0000000000027941 */ /* 0x000fea0003800200 */
.L_x_60:
        /* <DEDUP_REMOVED lines=15> */
.L_x_63:
[----:B------:R-:W-:Y:S05]  /*1770*/  BSYNC.RECONVERGENT B2 ;  /* 0x0000000000027941 */ /* 0x000fea0003800200 */
.L_x_62:
        /* <DEDUP_REMOVED lines=15> */
.L_x_65:
[----:B------:R-:W-:Y:S05]  /*1870*/  BSYNC.RECONVERGENT B2 ;  /* 0x0000000000027941 */ /* 0x000fea0003800200 */
.L_x_64:
        /* <DEDUP_REMOVED lines=14> */
.L_x_67:
[----:B------:R-:W-:Y:S05]  /*1960*/  BSYNC.RECONVERGENT B2 ;  /* 0x0000000000027941 */ /* 0x000fea0003800200 */
.L_x_66:
[----:B------:R2:W-:Y:S01]  /*1970*/  STG.E desc[UR6][R14.64], R0 ;  /* 0x000000000e007986 */ /* 0x0005e2000c101906 */
[----:B------:R-:W-:-:S04]  /*1980*/  MOV R9, R4 ;  /* 0x0000000400097202 */ /* 0x000fc80000000f00 */
[----:B------:R-:W-:Y:S01]  /*1990*/  LEA R3, R9, R3, 0x4 ;  /* 0x0000000309037211 */ /* 0x000fe200078e20ff */
[----:B------:R-:W-:Y:S06]  /*19a0*/  @P2 BRA `(.L_x_68) ;  /* 0xffffffec00f02947 */ /* 0x000fec000383ffff */
.L_x_35:
[----:B------:R-:W-:-:S13]  /*19b0*/  ISETP.NE.AND P0, PT, R6, RZ, PT ;  /* 0x000000ff0600720c */ /* 0x000fda0003f05270 */
[----:B------:R-:W-:Y:S05]  /*19c0*/  @!P0 EXIT ;  /* 0x000000000000894d */ /* 0x000fea0003800000 */
[----:B------:R-:W-:Y:S02]  /*19d0*/  ISETP.GE.U32.AND P0, PT, R6, 0x8, PT ;  /* 0x000000080600780c */ /* 0x000fe40003f06070 */
[----:B------:R-:W-:-:S11]  /*19e0*/  LOP3.LUT R2, R9, 0x7, RZ, 0xc0, !PT ;  /* 0x0000000709027812 */ /* 0x000fd600078ec0ff */
[----:B------:R-:W-:Y:S05]  /*19f0*/  @!P0 BRA `(.L_x_69) ;  /* 0x0000000800248947 */ /* 0x000fea0003800000 */
[----:B--2---:R-:W0:Y:S01]  /*1a00*/  LDC.64 R14, c[0x0][0x380] ;  /* 0x0000e000ff0e7b82 */ /* 0x004e220000000a00 */
[----:B------:R-:W-:-:S04]  /*1a10*/  IMAD R9, R5, R9, R8 ;  /* 0x0000000905097224 */ /* 0x000fc800078e0208 */
[----:B0-----:R-:W-:-:S05]  /*1a20*/  IMAD.WIDE R14, R9, 0x4, R14 ;  /* 0x00000004090e7825 */ /* 0x001fca00078e020e */
[----:B------:R-:W2:Y:S01]  /*1a30*/  LDG.E R23, desc[UR6][R14.64] ;  /* 0x000000060e177981 */ /* 0x000ea2000c1e1900 */
[----:B------:R-:W0:Y:S01]  /*1a40*/  MUFU.RCP R0, R7 ;  /* 0x0000000700007308 */ /* 0x000e220000001000 */
[----:B------:R-:W-:Y:S01]  /*1a50*/  BSSY.RECONVERGENT B2, `(.L_x_70) ;  /* 0x000000b000027945 */ /* 0x000fe20003800200 */
[----:B0-----:R-:W-:-:S04]  /*1a60*/  FFMA R3, R0, -R7, 1 ;  /* 0x3f80000000037423 */ /* 0x001fc80000000807 */
[----:B------:R-:W-:Y:S02]  /*1a70*/  FFMA R0, R0, R3, R0 ;  /* 0x0000000300007223 */ /* 0x000fe40000000000 */
[----:B--2---:R-:W0:Y:S02]  /*1a80*/  FCHK P0, R23, R7 ;  /* 0x0000000717007302 */ /* 0x004e240000000000 */
[----:B------:R-:W-:-:S04]  /*1a90*/  FFMA R3, R0, R23, RZ ;  /* 0x0000001700037223 */ /* 0x000fc800000000ff */
[----:B------:R-:W-:-:S04]  /*1aa0*/  FFMA R4, R3, -R7, R23 ;  /* 0x8000000703047223 */ /* 0x000fc80000000017 */
[----:B------:R-:W-:Y:S01]  /*1ab0*/  FFMA R3, R0, R4, R3 ;  /* 0x0000000400037223 */ /* 0x000fe20000000003 */
[----:B0-----:R-:W-:Y:S06]  /*1ac0*/  @!P0 BRA `(.L_x_71) ;  /* 0x00000000000c8947 */ /* 0x001fec0003800000 */
[----:B------:R-:W-:-:S07]  /*1ad0*/  MOV R10, 0x1af0 ;  /* 0x00001af0000a7802 */ /* 0x000fce0000000f00 */
[----:B------:R-:W-:Y:S05]  /*1ae0*/  CALL.REL.NOINC `($__internal_2_$__cuda_sm3x_div_rn_noftz_f32_slowpath) ;  /* 0x0000000c00807944 */ /* 0x000fea0003c00000 */
[----:B------:R-:W-:-:S07]  /*1af0*/  MOV R3, R0 ;  /* 0x0000000000037202 */ /* 0x000fce0000000f00 */
.L_x_71:
[----:B------:R-:W-:Y:S05]  /*1b00*/  BSYNC.RECONVERGENT B2 ;  /* 0x0000000000027941 */ /* 0x000fea0003800200 */
.L_x_70:
[----:B------:R-:W0:Y:S01]  /*1b10*/  LDC R13, c[0x0][0x388] ;  /* 0x0000e200ff0d7b82 */ /* 0x000e220000000800 */
[----:B------:R1:W-:Y:S01]  /*1b20*/  STG.E desc[UR6][R14.64], R3 ;  /* 0x000000030e007986 */ /* 0x0003e2000c101906 */
[----:B0-----:R-:W-:-:S05]  /*1b30*/  IMAD.WIDE.U32 R12, R13, 0x4, R14 ;  /* 0x000000040d0c7825 */ /* 0x001fca00078e000e */
        /* <DEDUP_REMOVED lines=9> */
[----:B01----:R-:W-:Y:S06]  /*1bd0*/  @!P0 BRA `(.L_x_73) ;  /* 0x00000000000c8947 */ /* 0x003fec0003800000 */
[----:B------:R-:W-:-:S07]  /*1be0*/  MOV R10, 0x1c00 ;  /* 0x00001c00000a7802 */ /* 0x000fce0000000f00 */
[----:B------:R-:W-:Y:S05]  /*1bf0*/  CALL.REL.NOINC `($__internal_2_$__cuda_sm3x_div_rn_noftz_f32_slowpath) ;  /* 0x0000000c003c7944 */ /* 0x000fea0003c00000 */
[----:B------:R-:W-:-:S07]  /*1c00*/  MOV R9, R0 ;  /* 0x0000000000097202 */ /* 0x000fce0000000f00 */
.L_x_73:
[----:B------:R-:W-:Y:S05]  /*1c10*/  BSYNC.RECONVERGENT B2 ;  /* 0x0000000000027941 */ /* 0x000fea0003800200 */
.L_x_72:
        /* <DEDUP_REMOVED lines=16> */
.L_x_75:
[----:B------:R-:W-:Y:S05]  /*1d20*/  BSYNC.RECONVERGENT B2 ;  /* 0x0000000000027941 */ /* 0x000fea0003800200 */
.L_x_74:
        /* <DEDUP_REMOVED lines=16> */
.L_x_77:
[----:B------:R-:W-:Y:S05]  /*1e30*/  BSYNC.RECONVERGENT B2 ;  /* 0x0000000000027941 */ /* 0x000fea0003800200 */
.L_x_76:
        /* <DEDUP_REMOVED lines=16> */
.L_x_79:
[----:B------:R-:W-:Y:S05]  /*1f40*/  BSYNC.RECONVERGENT B2 ;  /* 0x0000000000027941 */ /* 0x000fea0003800200 */
.L_x_78:
        /* <DEDUP_REMOVED lines=16> */
.L_x_81:
[----:B------:R-:W-:Y:S05]  /*2050*/  BSYNC.RECONVERGENT B2 ;  /* 0x0000000000027941 */ /* 0x000fea0003800200 */
.L_x_80:
        /* <DEDUP_REMOVED lines=16> */
.L_x_83:
[----:B------:R-:W-:Y:S05]  /*2160*/  BSYNC.RECONVERGENT B2 ;  /* 0x0000000000027941 */ /* 0x000fea0003800200 */
.L_x_82:
        /* <DEDUP_REMOVED lines=15> */
.L_x_85:
[----:B------:R-:W-:Y:S05]  /*2260*/  BSYNC.RECONVERGENT B2 ;  /* 0x0000000000027941 */ /* 0x000fea0003800200 */
.L_x_84:
[----:B------:R0:W-:Y:S01]  /*2270*/  STG.E desc[UR6][R12.64], R0 ;  /* 0x000000000c007986 */ /* 0x0001e2000c101906 */
[----:B------:R-:W-:-:S07]  /*2280*/  IADD3 R5, PT, PT, R5, 0x8, RZ ;  /* 0x0000000805057810 */ /* 0x000fce0007ffe0ff */
.L_x_69:
[----:B------:R-:W-:-:S13]  /*2290*/  ISETP.NE.AND P0, PT, R2, RZ, PT ;  /* 0x000000ff0200720c */ /* 0x000fda0003f05270 */
[----:B------:R-:W-:Y:S05]  /*22a0*/  @!P0 EXIT ;  /* 0x000000000000894d */ /* 0x000fea0003800000 */
[----:B------:R-:W1:Y:S01]  /*22b0*/  LDCU UR4, c[0x0][0x388] ;  /* 0x00007100ff0477ac */ /* 0x000e620008000800 */
[----:B------:R-:W-:Y:S01]  /*22c0*/  ISETP.GE.U32.AND P0, PT, R2, 0x4, PT ;  /* 0x000000040200780c */ /* 0x000fe20003f06070 */
[----:B-1----:R-:W-:-:S12]  /*22d0*/  ULOP3.LUT UR5, UR4, 0x3, URZ, 0xc0, !UPT ;  /* 0x0000000304057892 */ /* 0x002fd8000f8ec0ff */
[----:B------:R-:W-:Y:S05]  /*22e0*/  @!P0 BRA `(.L_x_86) ;  /* 0x0000000400148947 */ /* 0x000fea0003800000 */
[----:B------:R-:W1:Y:S01]  /*22f0*/  LDC.64 R2, c[0x0][0x380] ;  /* 0x0000e000ff027b82 */ /* 0x000e620000000a00 */
[----:B------:R-:W-:-:S04]  /*2300*/  IMAD R9, R5, UR4, R8 ;  /* 0x0000000405097c24 */ /* 0x000fc8000f8e0208 */
[----:B-1----:R-:W-:-:S05]  /*2310*/  IMAD.WIDE R2, R9, 0x4, R2 ;  /* 0x0000000409027825 */ /* 0x002fca00078e0202 */
[----:B------:R-:W3:Y:S01]  /*2320*/  LDG.E R23, desc[UR6][R2.64] ;  /* 0x0000000602177981 */ /* 0x000ee2000c1e1900 */
[----:B0-2---:R-:W0:Y:S01]  /*2330*/  MUFU.RCP R0, R7 ;  /* 0x0000000700007308 */ /* 0x005e220000001000 */
[----:B------:R-:W-:Y:S01]  /*2340*/  BSSY.RECONVERGENT B2, `(.L_x_87) ;  /* 0x000000b000027945 */ /* 0x000fe20003800200 */
[----:B0-----:R-:W-:-:S04]  /*2350*/  FFMA R9, R0, -R7, 1 ;  /* 0x3f80000000097423 */ /* 0x001fc80000000807 */
[----:B------:R-:W-:Y:S02]  /*2360*/  FFMA R0, R0, R9, R0 ;  /* 0x0000000900007223 */ /* 0x000fe40000000000 */
[----:B---3--:R-:W0:Y:S02]  /*2370*/  FCHK P0, R23, R7 ;  /* 0x0000000717007302 */ /* 0x008e240000000000 */
[----:B------:R-:W-:-:S04]  /*2380*/  FFMA R4, R0, R23, RZ ;  /* 0x0000001700047223 */ /* 0x000fc800000000ff */
[----:B------:R-:W-:-:S04]  /*2390*/  FFMA R9, R4, -R7, R23 ;  /* 0x8000000704097223 */ /* 0x000fc80000000017 */
[----:B------:R-:W-:Y:S01]  /*23a0*/  FFMA R9, R0, R9, R4 ;  /* 0x0000000900097223 */ /* 0x000fe20000000004 */
[----:B0-----:R-:W-:Y:S06]  /*23b0*/  @!P0 BRA `(.L_x_88) ;  /* 0x00000000000c8947 */ /* 0x001fec0003800000 */
[----:B------:R-:W-:-:S07]  /*23c0*/  MOV R10, 0x23e0 ;  /* 0x000023e0000a7802 */ /* 0x000fce0000000f00 */
[----:B------:R-:W-:Y:S05]  /*23d0*/  CALL.REL.NOINC `($__internal_2_$__cuda_sm3x_div_rn_noftz_f32_slowpath) ;  /* 0x0000000400447944 */ /* 0x000fea0003c00000 */
[----:B------:R-:W-:-:S07]  /*23e0*/  MOV R9, R0 ;  /* 0x0000000000097202 */ /* 0x000fce0000000f00 */
.L_x_88:
[----:B------:R-:W-:Y:S05]  /*23f0*/  BSYNC.RECONVERGENT B2 ;  /* 0x0000000000027941 */ /* 0x000fea0003800200 */
.L_x_87:
        /* <DEDUP_REMOVED lines=16> */
.L_x_90:
[----:B------:R-:W-:Y:S05]  /*2500*/  BSYNC.RECONVERGENT B2 ;  /* 0x0000000000027941 */ /* 0x000fea0003800200 */
.L_x_89:
        /* <DEDUP_REMOVED lines=16> */
.L_x_92:
[----:B------:R-:W-:Y:S05]  /*2610*/  BSYNC.RECONVERGENT B2 ;  /* 0x0000000000027941 */ /* 0x000fea0003800200 */
.L_x_91:
        /* <DEDUP_REMOVED lines=15> */
.L_x_94:
[----:B------:R-:W-:Y:S05]  /*2710*/  BSYNC.RECONVERGENT B2 ;  /* 0x0000000000027941 */ /* 0x000fea0003800200 */
.L_x_93:
[----:B------:R1:W-:Y:S01]  /*2720*/  STG.E desc[UR6][R12.64], R0 ;  /* 0x000000000c007986 */ /* 0x0003e2000c101906 */
[----:B------:R-:W-:-:S07]  /*2730*/  IADD3 R5, PT, PT, R5, 0x4, RZ ;  /* 0x0000000405057810 */ /* 0x000fce0007ffe0ff */
.L_x_86:
[----:B------:R-:W-:-:S13]  /*2740*/  ISETP.NE.AND P0, PT, RZ, UR5, PT ;  /* 0x00000005ff007c0c */ /* 0x000fda000bf05270 */
[----:B------:R-:W-:Y:S05]  /*2750*/  @!P0 EXIT ;  /* 0x000000000000894d */ /* 0x000fea0003800000 */
[----:B------:R-:W3:Y:S01]  /*2760*/  LDC.64 R2, c[0x0][0x380] ;  /* 0x0000e000ff027b82 */ /* 0x000ee20000000a00 */
[----:B------:R-:W4:Y:S01]  /*2770*/  LDCU UR8, c[0x0][0x388] ;  /* 0x00007100ff0877ac */ /* 0x000f220008000800 */
[----:B------:R-:W0:Y:S01]  /*2780*/  LDCU UR9, c[0x0][0x388] ;  /* 0x00007100ff0977ac */ /* 0x000e220008000800 */
[----:B------:R-:W-:Y:S01]  /*2790*/  UIADD3 UR4, UPT, UPT, -UR5, URZ, URZ ;  /* 0x000000ff05047290 */ /* 0x000fe2000fffe1ff */
[----:B----4-:R-:W-:-:S11]  /*27a0*/  IMAD R5, R5, UR8, R8 ;  /* 0x0000000805057c24 */ /* 0x010fd6000f8e0208 */
.L_x_97:
[----:B01-34-:R-:W-:-:S05]  /*27b0*/  IMAD.WIDE R12, R5, 0x4, R2 ;  /* 0x00000004050c7825 */ /* 0x01bfca00078e0202 */
[----:B------:R-:W3:Y:S01]  /*27c0*/  LDG.E R23, desc[UR6][R12.64] ;  /* 0x000000060c177981 */ /* 0x000ee2000c1e1900 */
[----:B--2---:R-:W0:Y:S01]  /*27d0*/  MUFU.RCP R0, R7 ;  /* 0x0000000700007308 */ /* 0x004e220000001000 */
[----:B------:R-:W-:Y:S01]  /*27e0*/  UIADD3 UR4, UPT, UPT, UR4, 0x1, URZ ;  /* 0x0000000104047890 */ /* 0x000fe2000fffe0ff */
[----:B------:R-:W-:Y:S03]  /*27f0*/  BSSY.RECONVERGENT B2, `(.L_x_95) ;  /* 0x000000b000027945 */ /* 0x000fe60003800200 */
[----:B------:R-:W-:Y:S01]  /*2800*/  UISETP.NE.AND UP0, UPT, UR4, URZ, UPT ;  /* 0x000000ff0400728c */ /* 0x000fe2000bf05270 */
[----:B0-----:R-:W-:-:S04]  /*2810*/  FFMA R9, R0, -R7, 1 ;  /* 0x3f80000000097423 */ /* 0x001fc80000000807 */
[----:B------:R-:W-:Y:S01]  /*2820*/  FFMA R0, R0, R9, R0 ;  /* 0x0000000900007223 */ /* 0x000fe20000000000 */
[----:B---3--:R-:W0:Y:S03]  /*2830*/  FCHK P0, R23, R7 ;  /* 0x0000000717007302 */ /* 0x008e260000000000 */
[----:B------:R-:W-:-:S04]  /*2840*/  FFMA R4, R0, R23, RZ ;  /* 0x0000001700047223 */ /* 0x000fc800000000ff */
[----:B------:R-:W-:-:S04]  /*2850*/  FFMA R9, R4, -R7, R23 ;  /* 0x8000000704097223 */ /* 0x000fc80000000017 */
[----:B------:R-:W-:Y:S01]  /*2860*/  FFMA R0, R0, R9, R4 ;  /* 0x0000000900007223 */ /* 0x000fe20000000004 */
[----:B0-----:R-:W-:Y:S06]  /*2870*/  @!P0 BRA `(.L_x_96) ;  /* 0x0000000000088947 */ /* 0x001fec0003800000 */
[----:B------:R-:W-:-:S07]  /*2880*/  MOV R10, 0x28a0 ;  /* 0x000028a0000a7802 */ /* 0x000fce0000000f00 */
[----:B------:R-:W-:Y:S05]  /*2890*/  CALL.REL.NOINC `($__internal_2_$__cuda_sm3x_div_rn_noftz_f32_slowpath) ;  /* 0x0000000000147944 */ /* 0x000fea0003c00000 */
.L_x_96:
[----:B------:R-:W-:Y:S05]  /*28a0*/  BSYNC.RECONVERGENT B2 ;  /* 0x0000000000027941 */ /* 0x000fea0003800200 */
.L_x_95:
[----:B------:R4:W-:Y:S01]  /*28b0*/  STG.E desc[UR6][R12.64], R0 ;  /* 0x000000000c007986 */ /* 0x0009e2000c101906 */
[----:B------:R-:W-:Y:S01]  /*28c0*/  IADD3 R5, PT, PT, R5, UR9, RZ ;  /* 0x0000000905057c10 */ /* 0x000fe2000fffe0ff */
[----:B------:R-:W-:Y:S06]  /*28d0*/  BRA.U UP0, `(.L_x_97) ;  /* 0xfffffffd00b47547 */ /* 0x000fec000b83ffff */
[----:B------:R-:W-:Y:S05]  /*28e0*/  EXIT ;  /* 0x000000000000794d */ /* 0x000fea0003800000 */
        .weak           $__internal_2_$__cuda_sm3x_div_rn_noftz_f32_slowpath
        .type           $__internal_2_$__cuda_sm3x_div_rn_noftz_f32_slowpath,@function
        .size           $__internal_2_$__cuda_sm3x_div_rn_noftz_f32_slowpath,(.L_x_112 - $__internal_2_$__cuda_sm3x_div_rn_noftz_f32_slowpath)
$__internal_2_$__cuda_sm3x_div_rn_noftz_f32_slowpath:
[----:B------:R-:W-:Y:S01]  /*28f0*/  SHF.R.U32.HI R9, RZ, 0x17, R7 ;  /* 0x00000017ff097819 */ /* 0x000fe20000011607 */
[----:B------:R-:W-:Y:S01]  /*2900*/  BSSY.RECONVERGENT B0, `(.L_x_98) ;  /* 0x0000063000007945 */ /* 0x000fe20003800200 */
[----:B------:R-:W-:Y:S02]  /*2910*/  SHF.R.U32.HI R18, RZ, 0x17, R23 ;  /* 0x00000017ff127819 */ /* 0x000fe40000011617 */
[----:B------:R-:W-:Y:S02]  /*2920*/  LOP3.LUT R9, R9, 0xff, RZ, 0xc0, !PT ;  /* 0x000000ff09097812 */ /* 0x000fe400078ec0ff */
[----:B------:R-:W-:Y:S02]  /*2930*/  LOP3.LUT R18, R18, 0xff, RZ, 0xc0, !PT ;  /* 0x000000ff12127812 */ /* 0x000fe400078ec0ff */
[----:B------:R-:W-:Y:S02]  /*2940*/  IADD3 R0, PT, PT, R9, -0x1, RZ ;  /* 0xffffffff09007810 */ /* 0x000fe40007ffe0ff */
[----:B------:R-:W-:-:S02]  /*2950*/  IADD3 R19, PT, PT, R18, -0x1, RZ ;  /* 0xffffffff12137810 */ /* 0x000fc40007ffe0ff */
[----:B------:R-:W-:Y:S02]  /*2960*/  ISETP.GT.U32.AND P0, PT, R0, 0xfd, PT ;  /* 0x000000fd0000780c */ /* 0x000fe40003f04070 */
[----:B------:R-:W-:Y:S02]  /*2970*/  MOV R20, R7 ;  /* 0x0000000700147202 */ /* 0x000fe40000000f00 */
[----:B------:R-:W-:-:S13]  /*2980*/  ISETP.GT.U32.OR P0, PT, R19, 0xfd, P0 ;  /* 0x000000fd1300780c */ /* 0x000fda0000704470 */
[----:B------:R-:W-:Y:S01]  /*2990*/  @!P0 MOV R11, RZ ;  /* 0x000000ff000b8202 */ /* 0x000fe20000000f00 */
[----:B------:R-:W-:Y:S06]  /*29a0*/  @!P0 BRA `(.L_x_99) ;  /* 0x00000000005c8947 */ /* 0x000fec0003800000 */
[----:B------:R-:W-:Y:S02]  /*29b0*/  FSETP.GTU.FTZ.AND P0, PT, |R23|, +INF , PT ;  /* 0x7f8000001700780b */ /* 0x000fe40003f1c200 */
[----:B------:R-:W-:-:S04]  /*29c0*/  FSETP.GTU.FTZ.AND P1, PT, |R7|, +INF , PT ;  /* 0x7f8000000700780b */ /* 0x000fc80003f3c200 */
[----:B------:R-:W-:-:S13]  /*29d0*/  PLOP3.LUT P0, PT, P0, P1, PT, 0xf8, 0x8f ;  /* 0x00000000008f781c */ /* 0x000fda0000703f70 */
[----:B------:R-:W-:Y:S05]  /*29e0*/  @P0 BRA `(.L_x_100) ;  /* 0x00000004004c0947 */ /* 0x000fea0003800000 */
[----:B------:R-:W-:-:S13]  /*29f0*/  LOP3.LUT P0, RZ, R20, 0x7fffffff, R23, 0xc8, !PT ;  /* 0x7fffffff14ff7812 */ /* 0x000fda000780c817 */
[----:B------:R-:W-:Y:S05]  /*2a00*/  @!P0 BRA `(.L_x_101) ;  /* 0x00000004003c8947 */ /* 0x000fea0003800000 */
[----:B------:R-:W-:Y:S02]  /*2a10*/  FSETP.NEU.FTZ.AND P3, PT, |R23|, +INF , PT ;  /* 0x7f8000001700780b */ /* 0x000fe40003f7d200 */
        /* <DEDUP_REMOVED lines=16> */
.L_x_99:
[----:B------:R-:W-:Y:S01]  /*2b20*/  LEA R19, R9, 0xc0800000, 0x17 ;  /* 0xc080000009137811 */ /* 0x000fe200078eb8ff */
[----:B------:R-:W-:Y:S01]  /*2b30*/  BSSY.RECONVERGENT B1, `(.L_x_104) ;  /* 0x0000036000017945 */ /* 0x000fe20003800200 */
[----:B------:R-:W-:Y:S02]  /*2b40*/  IADD3 R18, PT, PT, R18, -0x7f, RZ ;  /* 0xffffff8112127810 */ /* 0x000fe40007ffe0ff */
[----:B------:R-:W-:-:S03]  /*2b50*/  IADD3 R24, PT, PT, -R19, R20, RZ ;  /* 0x0000001413187210 */ /* 0x000fc60007ffe1ff */
[----:B------:R-:W-:Y:S01]  /*2b60*/  IMAD R0, R18, -0x800000, R23 ;  /* 0xff80000012007824 */ /* 0x000fe200078e0217 */
[----:B------:R-:W0:Y:S01]  /*2b70*/  MUFU.RCP R20, R24 ;  /* 0x0000001800147308 */ /* 0x000e220000001000 */
[----:B------:R-:W-:Y:S01]  /*2b80*/  FADD.FTZ R21, -R24, -RZ ;  /* 0x800000ff18157221 */ /* 0x000fe20000010100 */
        /* <DEDUP_REMOVED lines=22> */
[CCC-:B------:R-:W-:Y:S01]  /*2cf0*/  FFMA.RZ R11, R19.reuse, R21.reuse, R22.reuse ;  /* 0x00000015130b7223 */ /* 0x1c0fe2000000c016 */
[CCC-:B------:R-:W-:Y:S01]  /*2d00*/  FFMA.RP R18, R19.reuse, R21.reuse, R22.reuse ;  /* 0x0000001513127223 */ /* 0x1c0fe20000008016 */
[----:B------:R-:W-:Y:S01]  /*2d10*/  FFMA.RM R21, R19, R21, R22 ;  /* 0x0000001513157223 */ /* 0x000fe20000004016 */
[----:B------:R-:W-:Y:S02]  /*2d20*/  IADD3 R19, PT, PT, R9, 0x20, RZ ;  /* 0x0000002009137810 */ /* 0x000fe40007ffe0ff */
[----:B------:R-:W-:Y:S02]  /*2d30*/  LOP3.LUT R11, R11, 0x7fffff, RZ, 0xc0, !PT ;  /* 0x007fffff0b0b7812 */ /* 0x000fe400078ec0ff */
[----:B------:R-:W-:Y:S02]  /*2d40*/  ISETP.NE.AND P3, PT, R9, RZ, PT ;  /* 0x000000ff0900720c */ /* 0x000fe40003f65270 */
[----:B------:R-:W-:Y:S02]  /*2d50*/  LOP3.LUT R20, R11, 0x800000, RZ, 0xfc, !PT ;  /* 0x008000000b147812 */ /* 0x000fe400078efcff */
[----:B------:R-:W-:-:S02]  /*2d60*/  ISETP.NE.AND P1, PT, R9, RZ, PT ;  /* 0x000000ff0900720c */ /* 0x000fc40003f25270 */
[----:B------:R-:W-:Y:S02]  /*2d70*/  IADD3 R9, PT, PT, -R9, RZ, RZ ;  /* 0x000000ff09097210 */ /* 0x000fe40007ffe1ff */
[----:B------:R-:W-:Y:S02]  /*2d80*/  SHF.L.U32 R19, R20, R19, RZ ;  /* 0x0000001314137219 */ /* 0x000fe400000006ff */
[----:B------:R-:W-:Y:S02]  /*2d90*/  FSETP.NEU.FTZ.AND P0, PT, R18, R21, PT ;  /* 0x000000151200720b */ /* 0x000fe40003f1d000 */
[----:B------:R-:W-:Y:S02]  /*2da0*/  SEL R9, R9, RZ, P3 ;  /* 0x000000ff09097207 */ /* 0x000fe40001800000 */
[----:B------:R-:W-:Y:S02]  /*2db0*/  ISETP.NE.AND P1, PT, R19, RZ, P1 ;  /* 0x000000ff1300720c */ /* 0x000fe40000f25270 */
[----:B------:R-:W-:-:S02]  /*2dc0*/  SHF.R.U32.HI R20, RZ, R9, R20 ;  /* 0x00000009ff147219 */ /* 0x000fc40000011614 */
[----:B------:R-:W-:Y:S02]  /*2dd0*/  PLOP3.LUT P0, PT, P0, P1, PT, 0xf8, 0x8f ;  /* 0x00000000008f781c */ /* 0x000fe40000703f70 */
[----:B------:R-:W-:Y:S02]  /*2de0*/  SHF.R.U32.HI R11, RZ, 0x1, R20 ;  /* 0x00000001ff0b7819 */ /* 0x000fe40000011614 */
[----:B------:R-:W-:-:S04]  /*2df0*/  SEL R18, RZ, 0x1, !P0 ;  /* 0x00000001ff127807 */ /* 0x000fc80004000000 */
[----:B------:R-:W-:-:S04]  /*2e00*/  LOP3.LUT R9, R18, 0x1, R11, 0xf8, !PT ;  /* 0x0000000112097812 */ /* 0x000fc800078ef80b */
[----:B------:R-:W-:-:S04]  /*2e10*/  LOP3.LUT R20, R9, R20, RZ, 0xc0, !PT ;  /* 0x0000001409147212 */ /* 0x000fc800078ec0ff */
[----:B------:R-:W-:-:S04]  /*2e20*/  IADD3 R11, PT, PT, R11, R20, RZ ;  /* 0x000000140b0b7210 */ /* 0x000fc80007ffe0ff */
[----:B------:R-:W-:Y:S01]  /*2e30*/  LOP3.LUT R0, R11, R0, RZ, 0xfc, !PT ;  /* 0x000000000b007212 */ /* 0x000fe200078efcff */
[----:B------:R-:W-:Y:S06]  /*2e40*/  BRA `(.L_x_107) ;  /* 0x0000000000107947 */ /* 0x000fec0003800000 */
.L_x_106:
[----:B------:R-:W-:-:S04]  /*2e50*/  LOP3.LUT R0, R0, 0x80000000, RZ, 0xc0, !PT ;  /* 0x8000000000007812 */ /* 0x000fc800078ec0ff */
[----:B------:R-:W-:Y:S01]  /*2e60*/  LOP3.LUT R0, R0, 0x7f800000, RZ, 0xfc, !PT ;  /* 0x7f80000000007812 */ /* 0x000fe200078efcff */
[----:B------:R-:W-:Y:S06]  /*2e70*/  BRA `(.L_x_107) ;  /* 0x0000000000047947 */ /* 0x000fec0003800000 */
.L_x_105:
[----:B------:R-:W-:-:S07]  /*2e80*/  LEA R0, R11, R0, 0x17 ;  /* 0x000000000b007211 */ /* 0x000fce00078eb8ff */
.L_x_107:
[----:B------:R-:W-:Y:S05]  /*2e90*/  BSYNC.RECONVERGENT B1 ;  /* 0x0000000000017941 */ /* 0x000fea0003800200 */
.L_x_104:
[----:B------:R-:W-:Y:S05]  /*2ea0*/  BRA `(.L_x_108) ;  /* 0x0000000000207947 */ /* 0x000fea0003800000 */
.L_x_103:
[----:B------:R-:W-:-:S04]  /*2eb0*/  LOP3.LUT R20, R20, 0x80000000, R23, 0x48, !PT ;  /* 0x8000000014147812 */ /* 0x000fc800078e4817 */
[----:B------:R-:W-:Y:S01]  /*2ec0*/  LOP3.LUT R0, R20, 0x7f800000, RZ, 0xfc, !PT ;  /* 0x7f80000014007812 */ /* 0x000fe200078efcff */
[----:B------:R-:W-:Y:S06]  /*2ed0*/  BRA `(.L_x_108) ;  /* 0x0000000000147947 */ /* 0x000fec0003800000 */
.L_x_102:
[----:B------:R-:W-:Y:S01]  /*2ee0*/  LOP3.LUT R0, R20, 0x80000000, R23, 0x48, !PT ;  /* 0x8000000014007812 */ /* 0x000fe200078e4817 */
[----:B------:R-:W-:Y:S06]  /*2ef0*/  BRA `(.L_x_108) ;  /* 0x00000000000c7947 */ /* 0x000fec0003800000 */
.L_x_101:
[----:B------:R-:W0:Y:S01]  /*2f00*/  MUFU.RSQ R0, -QNAN ;  /* 0xffc0000000007908 */ /* 0x000e220000001400 */
[----:B------:R-:W-:Y:S05]  /*2f10*/  BRA `(.L_x_108) ;  /* 0x0000000000047947 */ /* 0x000fea0003800000 */
.L_x_100:
[----:B------:R-:W-:-:S07]  /*2f20*/  FADD.FTZ R0, R23, R7 ;  /* 0x0000000717007221 */ /* 0x000fce0000010000 */
.L_x_108:
[----:B------:R-:W-:Y:S05]  /*2f30*/  BSYNC.RECONVERGENT B0 ;  /* 0x0000000000007941 */ /* 0x000fea0003800200 */
.L_x_98:
[----:B------:R-:W-:-:S04]  /*2f40*/  HFMA2 R11, -RZ, RZ, 0, 0 ;  /* 0x00000000ff0b7431 */ /* 0x000fc800000001ff */
[----:B0-----:R-:W-:Y:S05]  /*2f50*/  RET.REL.NODEC R10 `(_Z15normalizeMatrixPfi) ;  /* 0xffffffd00a287950 */ /* 0x001fea0003c3ffff */
.L_x_109:
        /* <DEDUP_REMOVED lines=10> */
.L_x_112:


//--------------------- .nv.shared.reserved.0     --------------------------
	.section	.nv.shared.reserved.0,"aw",@nobits
	.weak		__nv_reservedSMEM_offset_0_alias
	.size		__nv_reservedSMEM_offset_0_alias, 0, 64
	.other		__nv_reservedSMEM_offset_0_alias,@"STO_CUDA_RESERVED_SHARED STV_DEFAULT"
__nv_reservedSMEM_offset_0_alias:
	.zero		0
	.zero		64


//--------------------- .nv.constant0._Z19calculateDifferencePfS_iS_ --------------------------
	.section	.nv.constant0._Z19calculateDifferencePfS_iS_,"a",@progbits
	.sectionflags	@""
	.align	4
.nv.constant0._Z19calculateDifferencePfS_iS_:
	.zero		928


//--------------------- .nv.constant0._Z13inflateMatrixPfi --------------------------
	.section	.nv.constant0._Z13inflateMatrixPfi,"a",@progbits
	.sectionflags	@""
	.align	4
.nv.constant0._Z13inflateMatrixPfi:
	.zero		908


//--------------------- .nv.constant0._Z12expandMatrixPfS_i --------------------------
	.section	.nv.constant0._Z12expandMatrixPfS_i,"a",@progbits
	.sectionflags	@""
	.align	4
.nv.constant0._Z12expandMatrixPfS_i:
	.zero		916


//--------------------- .nv.constant0._Z15normalizeMatrixPfi --------------------------
	.section	.nv.constant0._Z15normalizeMatrixPfi,"a",@progbits
	.sectionflags	@""
	.align	4
.nv.constant0._Z15normalizeMatrixPfi:
	.zero		908


//--------------------- SYMBOLS --------------------------

	.type		.nv.reservedSmem.offset0,@object
	.size		.nv.reservedSmem.offset0,0x4
